def matmul_kernel(
    a_ptr,
    b_ptr,
    c_ptr,
    M,
    N,
    K,
    stride_am,
    stride_ak,
    stride_bk,
    stride_bn,
    stride_cm,
    stride_cn,
    BLOCK_M: tl.constexpr,
    BLOCK_N: tl.constexpr,
    BLOCK_K: tl.constexpr,
    GROUP_M: tl.constexpr,
):
    pid = tl.program_id(axis=0)
    num_pid_m = tl.cdiv(M, BLOCK_M)
    num_pid_n = tl.cdiv(N, BLOCK_N)
    num_pid_in_group = GROUP_M * num_pid_n
    group_id = pid // num_pid_in_group
    first_pid_m = group_id * GROUP_M
    group_size_m = min(num_pid_m - first_pid_m, GROUP_M)
    pid_m = first_pid_m + ((pid % num_pid_in_group) % group_size_m)
    pid_n = (pid % num_pid_in_group) // group_size_m

    offs_am = (pid_m * BLOCK_M + tl.arange(0, BLOCK_M)) % M
    offs_bn = (pid_n * BLOCK_N + tl.arange(0, BLOCK_N)) % N
    offs_k = tl.arange(0, BLOCK_K)
    a_ptrs = a_ptr + offs_am[:, None] * stride_am + offs_k[None, :] * stride_ak
    b_ptrs = b_ptr + offs_k[:, None] * stride_bk + offs_bn[None, :] * stride_bn

    acc = tl.zeros((BLOCK_M, BLOCK_N), dtype=tl.float32)
    for kk in range(0, tl.cdiv(K, BLOCK_K)):
        a = tl.load(a_ptrs, mask=offs_k[None, :] < K - kk * BLOCK_K, other=0.0)
        b = tl.load(b_ptrs, mask=offs_k[:, None] < K - kk * BLOCK_K, other=0.0)
        acc = tl.dot(a, b, acc)
        a_ptrs += BLOCK_K * stride_ak
        b_ptrs += BLOCK_K * stride_bk

    c = acc.to(c_ptr.dtype.element_ty)
    offs_cm = pid_m * BLOCK_M + tl.arange(0, BLOCK_M)
    offs_cn = pid_n * BLOCK_N + tl.arange(0, BLOCK_N)
    c_ptrs = c_ptr + offs_cm[:, None] * stride_cm + offs_cn[None, :] * stride_cn
    mask = (offs_cm[:, None] < M) & (offs_cn[None, :] < N)
    tl.store(c_ptrs, c, mask=mask)

# config = {"BLOCK_K": 32, "BLOCK_M": 16, "BLOCK_N": 128, "GROUP_M": 8, "arch": "sm_90", "dtype": "bf16", "num_ctas": 1, "num_stages": 3, "num_warps": 4}
# arch = sm_90


// ===== COMPILED SASS (sm_90a) =====

	.target	sm_90a

	.elftype	@"ET_EXEC"


//--------------------- .note.nv.tkinfo           --------------------------
	.section	.note.nv.tkinfo,"",@"SHT_NOTE"
	.sectionflags	@"SHF_NOTE_NV_TKINFO"
	.tkinfo
        /*0018*/ 	.word	0x00000002
        /*0030*/ 	.string	""
        /*0030*/ 	.string	"ptxas"
        /*0030*/ 	.string	"Cuda compilation tools, release 13.0, V13.0.88"
        /*0030*/ 	.string	"Build cuda_13.0.r13.0/compiler.36424714_0"
        /*0030*/ 	.string	"-v  -suppress-debug-info  -lineinfo  -arch sm_90a "



//--------------------- .note.nv.cuinfo           --------------------------
	.section	.note.nv.cuinfo,"",@"SHT_NOTE"
	.sectionflags	@"SHF_NOTE_NV_CUINFO"
        /*0018*/ 	.short	0x0002
        /*001a*/ 	.short	0x005a
        /*001c*/ 	.short	0x0082
	.zero		2


//--------------------- .nv.info                  --------------------------
	.section	.nv.info,"",@"SHT_CUDA_INFO"
	.align	4


	//----- nvinfo : EIATTR_REGCOUNT
	.align		4
        /*0000*/ 	.byte	0x04, 0x2f
        /*0002*/ 	.short	(.L_1 - .L_0)
	.align		4
.L_0:
        /*0004*/ 	.word	index@(matmul_kernel)
        /*0008*/ 	.word	0x000000a3


	//----- nvinfo : EIATTR_FRAME_SIZE
	.align		4
.L_1:
        /*000c*/ 	.byte	0x04, 0x11
        /*000e*/ 	.short	(.L_3 - .L_2)
	.align		4
.L_2:
        /*0010*/ 	.word	index@(matmul_kernel)
        /*0014*/ 	.word	0x00000000


	//----- nvinfo : EIATTR_MIN_STACK_SIZE
	.align		4
.L_3:
        /*0018*/ 	.byte	0x04, 0x12
        /*001a*/ 	.short	(.L_5 - .L_4)
	.align		4
.L_4:
        /*001c*/ 	.word	index@(matmul_kernel)
        /*0020*/ 	.word	0x00000000
.L_5:


//--------------------- .nv.compat                --------------------------
	.section	.nv.compat,"",@"SHT_CUDA_COMPAT_INFO"
	.align	4
        /*0000*/ 	.byte	0x02, 0x09, 0x01, 0x00, 0x02, 0x02, 0x01, 0x00, 0x02, 0x05, 0x05, 0x00, 0x03, 0x07, 0x01, 0x01
        /*0010*/ 	.byte	0x02, 0x03, 0x00, 0x00, 0x02, 0x06, 0x01, 0x00, 0x04, 0x0b, 0x08, 0x00, 0x00, 0x00, 0x00, 0x00
        /*0020*/ 	.byte	0x00, 0x00, 0x00, 0x00


//--------------------- .nv.info.matmul_kernel    --------------------------
	.section	.nv.info.matmul_kernel,"",@"SHT_CUDA_INFO"
	.sectionflags	@""
	.align	4


	//----- nvinfo : EIATTR_CUDA_API_VERSION
	.align		4
        /*0000*/ 	.byte	0x04, 0x37
        /*0002*/ 	.short	(.L_7 - .L_6)
.L_6:
        /*0004*/ 	.word	0x00000082


	//----- nvinfo : EIATTR_KPARAM_INFO
	.align		4
.L_7:
        /*0008*/ 	.byte	0x04, 0x17
        /*000a*/ 	.short	(.L_9 - .L_8)
.L_8:
        /*000c*/ 	.word	0x00000000
        /*0010*/ 	.short	0x000d
        /*0012*/ 	.short	0x0048
        /*0014*/ 	.byte	0x00, 0xf4, 0x21, 0x00


	//----- nvinfo : EIATTR_KPARAM_INFO
	.align		4
.L_9:
        /*0018*/ 	.byte	0x04, 0x17
        /*001a*/ 	.short	(.L_11 - .L_10)
.L_10:
        /*001c*/ 	.word	0x00000000
        /*0020*/ 	.short	0x000c
        /*0022*/ 	.short	0x0040
        /*0024*/ 	.byte	0x00, 0xf4, 0x21, 0x00


	//----- nvinfo : EIATTR_KPARAM_INFO
	.align		4
.L_11:
        /*0028*/ 	.byte	0x04, 0x17
        /*002a*/ 	.short	(.L_13 - .L_12)
.L_12:
        /*002c*/ 	.word	0x00000000
        /*0030*/ 	.short	0x000b
        /*0032*/ 	.short	0x0038
        /*0034*/ 	.byte	0x00, 0xf0, 0x11, 0x00


	//----- nvinfo : EIATTR_KPARAM_INFO
	.align		4
.L_13:
        /*0038*/ 	.byte	0x04, 0x17
        /*003a*/ 	.short	(.L_15 - .L_14)
.L_14:
        /*003c*/ 	.word	0x00000000
        /*0040*/ 	.short	0x000a
        /*0042*/ 	.short	0x0034
        /*0044*/ 	.byte	0x00, 0xf0, 0x11, 0x00


	//----- nvinfo : EIATTR_KPARAM_INFO
	.align		4
.L_15:
        /*0048*/ 	.byte	0x04, 0x17
        /*004a*/ 	.short	(.L_17 - .L_16)
.L_16:
        /*004c*/ 	.word	0x00000000
        /*0050*/ 	.short	0x0009
        /*0052*/ 	.short	0x0030
        /*0054*/ 	.byte	0x00, 0xf0, 0x11, 0x00


	//----- nvinfo : EIATTR_KPARAM_INFO
	.align		4
.L_17:
        /*0058*/ 	.byte	0x04, 0x17
        /*005a*/ 	.short	(.L_19 - .L_18)
.L_18:
        /*005c*/ 	.word	0x00000000
        /*0060*/ 	.short	0x0008
        /*0062*/ 	.short	0x002c
        /*0064*/ 	.byte	0x00, 0xf0, 0x11, 0x00


	//----- nvinfo : EIATTR_KPARAM_INFO
	.align		4
.L_19:
        /*0068*/ 	.byte	0x04, 0x17
        /*006a*/ 	.short	(.L_21 - .L_20)
.L_20:
        /*006c*/ 	.word	0x00000000
        /*0070*/ 	.short	0x0007
        /*0072*/ 	.short	0x0028
        /*0074*/ 	.byte	0x00, 0xf0, 0x11, 0x00


	//----- nvinfo : EIATTR_KPARAM_INFO
	.align		4
.L_21:
        /*0078*/ 	.byte	0x04, 0x17
        /*007a*/ 	.short	(.L_23 - .L_22)
.L_22:
        /*007c*/ 	.word	0x00000000
        /*0080*/ 	.short	0x0006
        /*0082*/ 	.short	0x0024
        /*0084*/ 	.byte	0x00, 0xf0, 0x11, 0x00


	//----- nvinfo : EIATTR_KPARAM_INFO
	.align		4
.L_23:
        /*0088*/ 	.byte	0x04, 0x17
        /*008a*/ 	.short	(.L_25 - .L_24)
.L_24:
        /*008c*/ 	.word	0x00000000
        /*0090*/ 	.short	0x0005
        /*0092*/ 	.short	0x0020
        /*0094*/ 	.byte	0x00, 0xf0, 0x11, 0x00


	//----- nvinfo : EIATTR_KPARAM_INFO
	.align		4
.L_25:
        /*0098*/ 	.byte	0x04, 0x17
        /*009a*/ 	.short	(.L_27 - .L_26)
.L_26:
        /*009c*/ 	.word	0x00000000
        /*00a0*/ 	.short	0x0004
        /*00a2*/ 	.short	0x001c
        /*00a4*/ 	.byte	0x00, 0xf0, 0x11, 0x00


	//----- nvinfo : EIATTR_KPARAM_INFO
	.align		4
.L_27:
        /*00a8*/ 	.byte	0x04, 0x17
        /*00aa*/ 	.short	(.L_29 - .L_28)
.L_28:
        /*00ac*/ 	.word	0x00000000
        /*00b0*/ 	.short	0x0003
        /*00b2*/ 	.short	0x0018
        /*00b4*/ 	.byte	0x00, 0xf0, 0x11, 0x00


	//----- nvinfo : EIATTR_KPARAM_INFO
	.align		4
.L_29:
        /*00b8*/ 	.byte	0x04, 0x17
        /*00ba*/ 	.short	(.L_31 - .L_30)
.L_30:
        /*00bc*/ 	.word	0x00000000
        /*00c0*/ 	.short	0x0002
        /*00c2*/ 	.short	0x0010
        /*00c4*/ 	.byte	0x00, 0xf4, 0x21, 0x00


	//----- nvinfo : EIATTR_KPARAM_INFO
	.align		4
.L_31:
        /*00c8*/ 	.byte	0x04, 0x17
        /*00ca*/ 	.short	(.L_33 - .L_32)
.L_32:
        /*00cc*/ 	.word	0x00000000
        /*00d0*/ 	.short	0x0001
        /*00d2*/ 	.short	0x0008
        /*00d4*/ 	.byte	0x00, 0xf4, 0x21, 0x00


	//----- nvinfo : EIATTR_KPARAM_INFO
	.align		4
.L_33:
        /*00d8*/ 	.byte	0x04, 0x17
        /*00da*/ 	.short	(.L_35 - .L_34)
.L_34:
        /*00dc*/ 	.word	0x00000000
        /*00e0*/ 	.short	0x0000
        /*00e2*/ 	.short	0x0000
        /*00e4*/ 	.byte	0x00, 0xf4, 0x21, 0x00


	//----- nvinfo : EIATTR_SPARSE_MMA_MASK
	.align		4
.L_35:
        /*00e8*/ 	.byte	0x03, 0x50
        /*00ea*/ 	.short	0x0000


	//----- nvinfo : EIATTR_MAXREG_COUNT
	.align		4
        /*00ec*/ 	.byte	0x03, 0x1b
        /*00ee*/ 	.short	0x00ff


	//----- nvinfo : EIATTR_NUM_BARRIERS
	.align		4
        /*00f0*/ 	.byte	0x02, 0x4c
        /*00f2*/ 	.byte	0x01
	.zero		1


	//----- nvinfo : EIATTR_MERCURY_ISA_VERSION
	.align		4
        /*00f4*/ 	.byte	0x03, 0x5f
        /*00f6*/ 	.short	0x0101


	//----- nvinfo : EIATTR_EXIT_INSTR_OFFSETS
	.align		4
        /*00f8*/ 	.byte	0x04, 0x1c
        /*00fa*/ 	.short	(.L_37 - .L_36)


	//   ....[0]....
.L_36:
        /*00fc*/ 	.word	0x00004290


	//   ....[1]....
        /*0100*/ 	.word	0x000042c0


	//----- nvinfo : EIATTR_REQNTID
	.align		4
.L_37:
        /*0104*/ 	.byte	0x04, 0x10
        /*0106*/ 	.short	(.L_39 - .L_38)
.L_38:
        /*0108*/ 	.word	0x00000080
        /*010c*/ 	.word	0x00000001
        /*0110*/ 	.word	0x00000001


	//----- nvinfo : EIATTR_CBANK_PARAM_SIZE
	.align		4
.L_39:
        /*0114*/ 	.byte	0x03, 0x19
        /*0116*/ 	.short	0x0050


	//----- nvinfo : EIATTR_PARAM_CBANK
	.align		4
        /*0118*/ 	.byte	0x04, 0x0a
        /*011a*/ 	.short	(.L_41 - .L_40)
	.align		4
.L_40:
        /*011c*/ 	.word	index@(.nv.constant0.matmul_kernel)
        /*0120*/ 	.short	0x0210
        /*0122*/ 	.short	0x0050


	//----- nvinfo : EIATTR_SW_WAR
	.align		4
.L_41:
        /*0124*/ 	.byte	0x04, 0x36
        /*0126*/ 	.short	(.L_43 - .L_42)
.L_42:
        /*0128*/ 	.word	0x00000008
.L_43:


//--------------------- .nv.callgraph             --------------------------
	.section	.nv.callgraph,"",@"SHT_CUDA_CALLGRAPH"
	.align	4
	.sectionentsize	8
	.align		4
        /*0000*/ 	.word	0x00000000
	.align		4
        /*0004*/ 	.word	0xffffffff
	.align		4
        /*0008*/ 	.word	0x00000000
	.align		4
        /*000c*/ 	.word	0xfffffffe
	.align		4
        /*0010*/ 	.word	0x00000000
	.align		4
        /*0014*/ 	.word	0xfffffffd
	.align		4
        /*0018*/ 	.word	0x00000000
	.align		4
        /*001c*/ 	.word	0xfffffffc


//--------------------- .text.matmul_kernel       --------------------------
	.section	.text.matmul_kernel,"ax",@progbits
	.align	128
        .global         matmul_kernel
        .type           matmul_kernel,@function
        .size           matmul_kernel,(.L_x_4 - matmul_kernel)
        .other          matmul_kernel,@"STO_CUDA_ENTRY STV_DEFAULT"
matmul_kernel:
.text.matmul_kernel:
[----:B------:R-:W-:Y:S08]  /*0000*/  LDC R1, c[0x0][0x28] ;  /* 0x00000a00ff017b82 */ /* 0x000ff00000000800 */
[----:B------:R-:W0:Y:S01]  /*0010*/  LDC.64 R28, c[0x0][0x228] ;  /* 0x00008a00ff1c7b82 */ /* 0x000e220000000a00 */
[----:B------:R-:W1:Y:S01]  /*0020*/  S2R R5, SR_CTAID.X ;  /* 0x0000000000057919 */ /* 0x000e620000002500 */
[----:B------:R-:W-:Y:S01]  /*0030*/  UMOV UR4, 0x400 ;  /* 0x0000040000047882 */ /* 0x000fe20000000000 */
[----:B------:R-:W-:-:S05]  /*0040*/  ULDC.64 UR6, c[0x0][0x208] ;  /* 0x0000820000067ab9 */ /* 0x000fca0000000a00 */
[----:B------:R-:W2:Y:S08]  /*0050*/  LDC R81, c[0x0][0x230] ;  /* 0x00008c00ff517b82 */ /* 0x000eb00000000800 */
[----:B------:R-:W3:Y:S01]  /*0060*/  S2UR UR5, SR_CgaCtaId ;  /* 0x00000000000579c3 */ /* 0x000ee20000008800 */
[----:B0-----:R-:W-:-:S05]  /*0070*/  VIADD R0, R29, 0x7f ;  /* 0x0000007f1d007836 */ /* 0x001fca0000000000 */
[----:B------:R-:W-:Y:S01]  /*0080*/  SHF.R.S32.HI R3, RZ, 0x1f, R0 ;  /* 0x0000001fff037819 */ /* 0x000fe20000011400 */
[----:B--2---:R-:W-:-:S03]  /*0090*/  VIADD R81, R81, 0x1f ;  /* 0x0000001f51517836 */ /* 0x004fc60000000000 */
[----:B------:R-:W-:Y:S02]  /*00a0*/  LEA.HI R3, R3, R0, RZ, 0x7 ;  /* 0x0000000003037211 */ /* 0x000fe400078f38ff */
[----:B-1----:R-:W-:Y:S02]  /*00b0*/  IABS R8, R5 ;  /* 0x0000000500087213 */ /* 0x002fe40000000000 */
[----:B------:R-:W-:Y:S01]  /*00c0*/  SHF.R.S32.HI R3, RZ, 0x7, R3 ;  /* 0x00000007ff037819 */ /* 0x000fe20000011403 */
[----:B---3--:R-:W-:-:S04]  /*00d0*/  ULEA UR4, UR5, UR4, 0x18 ;  /* 0x0000000405047291 */ /* 0x008fc8000f8ec03f */
[----:B------:R-:W-:Y:S01]  /*00e0*/  IMAD.SHL.U32 R4, R3, 0x8, RZ ;  /* 0x0000000803047824 */ /* 0x000fe200078e00ff */
[----:B------:R-:W-:-:S04]  /*00f0*/  ULDC UR5, c[0x0][0x230] ;  /* 0x00008c0000057ab9 */ /* 0x000fc80000000800 */
[-C--:B------:R-:W-:Y:S02]  /*0100*/  IABS R7, R4.reuse ;  /* 0x0000000400077213 */ /* 0x080fe40000000000 */
[----:B------:R-:W-:Y:S02]  /*0110*/  IABS R10, R4 ;  /* 0x00000004000a7213 */ /* 0x000fe40000000000 */
[----:B------:R-:W0:Y:S08]  /*0120*/  I2F.RP R0, R7 ;  /* 0x0000000700007306 */ /* 0x000e300000209400 */
[----:B0-----:R-:W0:Y:S02]  /*0130*/  MUFU.RCP R0, R0 ;  /* 0x0000000000007308 */ /* 0x001e240000001000 */
[----:B0-----:R-:W-:-:S02]  /*0140*/  VIADD R2, R0, 0xffffffe ;  /* 0x0ffffffe00027836 */ /* 0x001fc40000000000 */
[----:B------:R-:W-:-:S04]  /*0150*/  IMAD.MOV R0, RZ, RZ, -R10 ;  /* 0x000000ffff007224 */ /* 0x000fc800078e0a0a */
[----:B------:R0:W1:Y:S02]  /*0160*/  F2I.FTZ.U32.TRUNC.NTZ R3, R2 ;  /* 0x0000000200037305 */ /* 0x000064000021f000 */
[----:B0-----:R-:W-:Y:S02]  /*0170*/  IMAD.MOV.U32 R2, RZ, RZ, RZ ;  /* 0x000000ffff027224 */ /* 0x001fe400078e00ff */
[----:B-1----:R-:W-:-:S04]  /*0180*/  IMAD.MOV R6, RZ, RZ, -R3 ;  /* 0x000000ffff067224 */ /* 0x002fc800078e0a03 */
[----:B------:R-:W-:Y:S02]  /*0190*/  IMAD R9, R6, R7, RZ ;  /* 0x0000000706097224 */ /* 0x000fe400078e02ff */
[----:B------:R-:W-:Y:S02]  /*01a0*/  IMAD.MOV.U32 R6, RZ, RZ, R8 ;  /* 0x000000ffff067224 */ /* 0x000fe400078e0008 */
[----:B------:R-:W-:-:S06]  /*01b0*/  IMAD.HI.U32 R3, R3, R9, R2 ;  /* 0x0000000903037227 */ /* 0x000fcc00078e0002 */
[----:B------:R-:W-:-:S04]  /*01c0*/  IMAD.HI.U32 R3, R3, R6, RZ ;  /* 0x0000000603037227 */ /* 0x000fc800078e00ff */
[----:B------:R-:W-:-:S05]  /*01d0*/  IMAD R0, R3, R0, R6 ;  /* 0x0000000003007224 */ /* 0x000fca00078e0206 */
[----:B------:R-:W-:-:S13]  /*01e0*/  ISETP.GT.U32.AND P1, PT, R7, R0, PT ;  /* 0x000000000700720c */ /* 0x000fda0003f24070 */
[----:B------:R-:W-:Y:S02]  /*01f0*/  @!P1 IMAD.IADD R0, R0, 0x1, -R7 ;  /* 0x0000000100009824 */ /* 0x000fe400078e0a07 */
[----:B------:R-:W-:Y:S01]  /*0200*/  @!P1 VIADD R3, R3, 0x1 ;  /* 0x0000000103039836 */ /* 0x000fe20000000000 */
[----:B------:R-:W-:Y:S02]  /*0210*/  ISETP.NE.AND P1, PT, R4, RZ, PT ;  /* 0x000000ff0400720c */ /* 0x000fe40003f25270 */
[----:B------:R-:W-:Y:S02]  /*0220*/  ISETP.GE.U32.AND P0, PT, R0, R7, PT ;  /* 0x000000070000720c */ /* 0x000fe40003f06070 */
[----:B------:R-:W-:-:S04]  /*0230*/  LOP3.LUT R0, R5, R4, RZ, 0x3c, !PT ;  /* 0x0000000405007212 */ /* 0x000fc800078e3cff */
[----:B------:R-:W-:Y:S01]  /*0240*/  ISETP.GE.AND P2, PT, R0, RZ, PT ;  /* 0x000000ff0000720c */ /* 0x000fe20003f46270 */
[----:B------:R-:W-:-:S06]  /*0250*/  VIADD R0, R28, 0xf ;  /* 0x0000000f1c007836 */ /* 0x000fcc0000000000 */
[----:B------:R-:W-:-:S04]  /*0260*/  @P0 VIADD R3, R3, 0x1 ;  /* 0x0000000103030836 */ /* 0x000fc80000000000 */
[----:B------:R-:W-:Y:S01]  /*0270*/  IMAD.MOV.U32 R2, RZ, RZ, R3 ;  /* 0x000000ffff027224 */ /* 0x000fe200078e0003 */
[----:B------:R-:W-:-:S03]  /*0280*/  SHF.R.S32.HI R3, RZ, 0x1f, R0 ;  /* 0x0000001fff037819 */ /* 0x000fc60000011400 */
[----:B------:R-:W-:Y:S01]  /*0290*/  @!P2 IMAD.MOV R2, RZ, RZ, -R2 ;  /* 0x000000ffff02a224 */ /* 0x000fe200078e0a02 */
[----:B------:R-:W-:Y:S02]  /*02a0*/  @!P1 LOP3.LUT R2, RZ, R4, RZ, 0x33, !PT ;  /* 0x00000004ff029212 */ /* 0x000fe400078e33ff */
[----:B------:R-:W-:-:S03]  /*02b0*/  LEA.HI R3, R3, R0, RZ, 0x4 ;  /* 0x0000000003037211 */ /* 0x000fc600078f20ff */
[----:B------:R-:W-:Y:S02]  /*02c0*/  IMAD.SHL.U32 R6, R2, 0x8, RZ ;  /* 0x0000000802067824 */ /* 0x000fe400078e00ff */
[----:B------:R-:W-:-:S03]  /*02d0*/  IMAD.MOV R2, RZ, RZ, -R2 ;  /* 0x000000ffff027224 */ /* 0x000fc600078e0a02 */
[----:B------:R-:W-:Y:S01]  /*02e0*/  LEA.HI.SX32 R3, R3, -R6, 0x1c ;  /* 0x8000000603037211 */ /* 0x000fe200078fe2ff */
[----:B------:R-:W-:-:S03]  /*02f0*/  IMAD R11, R4, R2, R5 ;  /* 0x00000002040b7224 */ /* 0x000fc600078e0205 */
[----:B------:R-:W-:-:S04]  /*0300*/  VIMNMX R8, R3, 0x8, PT ;  /* 0x0000000803087848 */ /* 0x000fc80003fe0100 */
[-C--:B------:R-:W-:Y:S02]  /*0310*/  IABS R7, R8.reuse ;  /* 0x0000000800077213 */ /* 0x080fe40000000000 */
[----:B------:R-:W-:Y:S02]  /*0320*/  IABS R4, R8 ;  /* 0x0000000800047213 */ /* 0x000fe40000000000 */
[----:B------:R-:W0:Y:S08]  /*0330*/  I2F.RP R0, R7 ;  /* 0x0000000700007306 */ /* 0x000e300000209400 */
[----:B0-----:R-:W0:Y:S02]  /*0340*/  MUFU.RCP R0, R0 ;  /* 0x0000000000007308 */ /* 0x001e240000001000 */
[----:B0-----:R-:W-:-:S06]  /*0350*/  VIADD R3, R0, 0xffffffe ;  /* 0x0ffffffe00037836 */ /* 0x001fcc0000000000 */
[----:B------:R-:W0:Y:S02]  /*0360*/  F2I.FTZ.U32.TRUNC.NTZ R3, R3 ;  /* 0x0000000300037305 */ /* 0x000e24000021f000 */
[----:B0-----:R-:W-:-:S04]  /*0370*/  IMAD.MOV R9, RZ, RZ, -R3 ;  /* 0x000000ffff097224 */ /* 0x001fc800078e0a03 */
[----:B------:R-:W-:Y:S01]  /*0380*/  IMAD.MOV.U32 R2, RZ, RZ, R9 ;  /* 0x000000ffff027224 */ /* 0x000fe200078e0009 */
[----:B------:R-:W-:-:S03]  /*0390*/  IABS R9, R11 ;  /* 0x0000000b00097213 */ /* 0x000fc60000000000 */
[----:B------:R-:W-:Y:S01]  /*03a0*/  IMAD R5, R2, R7, RZ ;  /* 0x0000000702057224 */ /* 0x000fe200078e02ff */
[----:B------:R-:W-:-:S05]  /*03b0*/  MOV R2, RZ ;  /* 0x000000ff00027202 */ /* 0x000fca0000000f00 */
[----:B------:R-:W-:-:S04]  /*03c0*/  IMAD.HI.U32 R2, R3, R5, R2 ;  /* 0x0000000503027227 */ /* 0x000fc800078e0002 */
[----:B------:R-:W-:Y:S02]  /*03d0*/  IMAD.MOV R3, RZ, RZ, -R4 ;  /* 0x000000ffff037224 */ /* 0x000fe400078e0a04 */
[----:B------:R-:W-:-:S04]  /*03e0*/  IMAD.HI.U32 R0, R2, R9, RZ ;  /* 0x0000000902007227 */ /* 0x000fc800078e00ff */
[----:B------:R-:W-:Y:S01]  /*03f0*/  IMAD R2, R0, R3, R9 ;  /* 0x0000000300027224 */ /* 0x000fe200078e0209 */
[----:B------:R-:W-:-:S04]  /*0400*/  LOP3.LUT R3, R11, R8, RZ, 0x3c, !PT ;  /* 0x000000080b037212 */ /* 0x000fc800078e3cff */
[----:B------:R-:W-:Y:S02]  /*0410*/  ISETP.GT.U32.AND P1, PT, R7, R2, PT ;  /* 0x000000020700720c */ /* 0x000fe40003f24070 */
[----:B------:R-:W-:-:S11]  /*0420*/  ISETP.GE.AND P2, PT, R3, RZ, PT ;  /* 0x000000ff0300720c */ /* 0x000fd60003f46270 */
[----:B------:R-:W-:Y:S02]  /*0430*/  @!P1 IMAD.IADD R2, R2, 0x1, -R7 ;  /* 0x0000000102029824 */ /* 0x000fe400078e0a07 */
[----:B------:R-:W-:Y:S01]  /*0440*/  @!P1 VIADD R0, R0, 0x1 ;  /* 0x0000000100009836 */ /* 0x000fe20000000000 */
[----:B------:R-:W-:Y:S02]  /*0450*/  ISETP.NE.AND P1, PT, R8, RZ, PT ;  /* 0x000000ff0800720c */ /* 0x000fe40003f25270 */
[----:B------:R-:W-:Y:S02]  /*0460*/  ISETP.GE.U32.AND P0, PT, R2, R7, PT ;  /* 0x000000070200720c */ /* 0x000fe40003f06070 */
[----:B------:R-:W0:Y:S11]  /*0470*/  S2R R2, SR_TID.X ;  /* 0x0000000000027919 */ /* 0x000e360000002100 */
[----:B------:R-:W-:Y:S01]  /*0480*/  @P0 VIADD R0, R0, 0x1 ;  /* 0x0000000100000836 */ /* 0x000fe20000000000 */
[----:B------:R-:W-:-:S03]  /*0490*/  ISETP.GT.AND P0, PT, R81, 0x1f, PT ;  /* 0x0000001f5100780c */ /* 0x000fc60003f04270 */
[----:B------:R-:W-:Y:S01]  /*04a0*/  @!P2 IMAD.MOV R0, RZ, RZ, -R0 ;  /* 0x000000ffff00a224 */ /* 0x000fe200078e0a00 */
[----:B------:R-:W-:-:S05]  /*04b0*/  @!P1 LOP3.LUT R0, RZ, R8, RZ, 0x33, !PT ;  /* 0x00000008ff009212 */ /* 0x000fca00078e33ff */
[----:B------:R-:W-:Y:S02]  /*04c0*/  IMAD.MOV R3, RZ, RZ, -R0 ;  /* 0x000000ffff037224 */ /* 0x000fe400078e0a00 */
[----:B------:R-:W-:Y:S02]  /*04d0*/  IMAD.SHL.U32 R17, R0, 0x80, RZ ;  /* 0x0000008000117824 */ /* 0x000fe400078e00ff */
[----:B------:R-:W-:-:S04]  /*04e0*/  IMAD R3, R8, R3, R11 ;  /* 0x0000000308037224 */ /* 0x000fc800078e020b */
[----:B------:R-:W-:Y:S01]  /*04f0*/  IMAD.IADD R3, R6, 0x1, R3 ;  /* 0x0000000106037824 */ /* 0x000fe200078e0203 */
[----:B0-----:R-:W-:Y:S02]  /*0500*/  SHF.R.U32.HI R22, RZ, 0x4, R2 ;  /* 0x00000004ff167819 */ /* 0x001fe40000011602 */
[----:B------:R-:W-:Y:S02]  /*0510*/  LOP3.LUT R4, R2, 0xf, RZ, 0xc0, !PT ;  /* 0x0000000f02047812 */ /* 0x000fe400078ec0ff */
[----:B------:R-:W-:Y:S02]  /*0520*/  SGXT.U32 R22, R22, 0x3 ;  /* 0x000000031616781a */ /* 0x000fe40000000000 */
[C---:B------:R-:W-:Y:S01]  /*0530*/  LOP3.LUT R21, R2.reuse, 0x1f, RZ, 0xc0, !PT ;  /* 0x0000001f02157812 */ /* 0x040fe200078ec0ff */
[----:B------:R-:W-:Y:S01]  /*0540*/  IMAD R23, R3, 0x10, R4 ;  /* 0x0000001003177824 */ /* 0x000fe200078e0204 */
[----:B------:R-:W-:Y:S02]  /*0550*/  LOP3.LUT R4, R2, 0x60, RZ, 0xc0, !PT ;  /* 0x0000006002047812 */ /* 0x000fe400078ec0ff */
[----:B------:R-:W-:-:S02]  /*0560*/  LOP3.LUT R20, R22, 0x8, RZ, 0xfc, !PT ;  /* 0x0000000816147812 */ /* 0x000fc400078efcff */
[C---:B------:R-:W-:Y:S02]  /*0570*/  LOP3.LUT R19, R22.reuse, 0x10, RZ, 0xfc, !PT ;  /* 0x0000001016137812 */ /* 0x040fe400078efcff */
[----:B------:R-:W-:Y:S01]  /*0580*/  LOP3.LUT R18, R22, 0x18, RZ, 0xfc, !PT ;  /* 0x0000001816127812 */ /* 0x000fe200078efcff */
[----:B------:R-:W-:Y:S06]  /*0590*/  @P0 BRA `(.L_x_0) ;  /* 0x00000000001c0947 */ /* 0x000fec0003800000 */
[----:B------:R-:W-:Y:S01]  /*05a0*/  IMAD.SHL.U32 R15, R2, 0x20, RZ ;  /* 0x00000020020f7824 */ /* 0x000fe200078e00ff */
[----:B------:R-:W-:Y:S02]  /*05b0*/  CS2R R68, SRZ ;  /* 0x0000000000447805 */ /* 0x000fe4000001ff00 */
[----:B------:R-:W-:Y:S02]  /*05c0*/  CS2R R4, SRZ ;  /* 0x0000000000047805 */ /* 0x000fe4000001ff00 */
[----:B------:R-:W-:Y:S02]  /*05d0*/  CS2R R70, SRZ ;  /* 0x0000000000467805 */ /* 0x000fe4000001ff00 */
[----:B------:R-:W-:Y:S02]  /*05e0*/  CS2R R2, SRZ ;  /* 0x0000000000027805 */ /* 0x000fe4000001ff00 */
[----:B------:R-:W-:Y:S01]  /*05f0*/  LOP3.LUT R15, R15, 0x60, RZ, 0xc0, !PT ;  /* 0x000000600f0f7812 */ /* 0x000fe200078ec0ff */
[----:B------:R-:W-:Y:S06]  /*0600*/  BRA `(.L_x_1) ;  /* 0x0000003000fc7947 */ /* 0x000fec0003800000 */
.L_x_0:
[----:B------:R-:W-:Y:S01]  /*0610*/  IABS R15, R28 ;  /* 0x0000001c000f7213 */ /* 0x000fe20000000000 */
[----:B------:R-:W0:Y:S01]  /*0620*/  LDC R80, c[0x0][0x23c] ;  /* 0x00008f00ff507b82 */ /* 0x000e220000000800 */
[----:B------:R-:W-:Y:S01]  /*0630*/  IABS R0, R29 ;  /* 0x0000001d00007213 */ /* 0x000fe20000000000 */
[----:B------:R-:W-:Y:S01]  /*0640*/  ULDC.64 UR8, c[0x0][0x210] ;  /* 0x0000840000087ab9 */ /* 0x000fe20000000a00 */
[----:B------:R-:W1:Y:S01]  /*0650*/  I2F.RP R5, R15 ;  /* 0x0000000f00057306 */ /* 0x000e620000209400 */
[----:B------:R-:W-:Y:S02]  /*0660*/  IABS R38, R23 ;  /* 0x0000001700267213 */ /* 0x000fe40000000000 */
[----:B------:R-:W-:Y:S02]  /*0670*/  CS2R R72, SRZ ;  /* 0x0000000000487805 */ /* 0x000fe4000001ff00 */
[----:B------:R-:W-:Y:S02]  /*0680*/  ISETP.GE.AND P5, PT, R23, RZ, PT ;  /* 0x000000ff1700720c */ /* 0x000fe40003fa6270 */
[----:B------:R-:W-:-:S02]  /*0690*/  CS2R R74, SRZ ;  /* 0x00000000004a7805 */ /* 0x000fc4000001ff00 */
[----:B------:R-:W-:Y:S02]  /*06a0*/  ISETP.NE.AND P2, PT, R28, RZ, PT ;  /* 0x000000ff1c00720c */ /* 0x000fe40003f45270 */
[----:B------:R-:W-:Y:S02]  /*06b0*/  CS2R R68, SRZ ;  /* 0x0000000000447805 */ /* 0x000fe4000001ff00 */
[----:B------:R-:W-:Y:S01]  /*06c0*/  CS2R R70, SRZ ;  /* 0x0000000000467805 */ /* 0x000fe2000001ff00 */
[----:B------:R-:W2:Y:S01]  /*06d0*/  I2F.RP R3, R0 ;  /* 0x0000000000037306 */ /* 0x000ea20000209400 */
[----:B------:R-:W-:Y:S02]  /*06e0*/  CS2R R64, SRZ ;  /* 0x0000000000407805 */ /* 0x000fe4000001ff00 */
[----:B------:R-:W-:-:S05]  /*06f0*/  CS2R R66, SRZ ;  /* 0x0000000000427805 */ /* 0x000fca000001ff00 */
[----:B-1----:R-:W1:Y:S01]  /*0700*/  MUFU.RCP R5, R5 ;  /* 0x0000000500057308 */ /* 0x002e620000001000 */
[----:B0-----:R-:W-:Y:S02]  /*0710*/  IMAD R79, R21, R80, RZ ;  /* 0x00000050154f7224 */ /* 0x001fe400078e02ff */
[----:B------:R-:W-:-:S05]  /*0720*/  IMAD.SHL.U32 R80, R80, 0x20, RZ ;  /* 0x0000002050507824 */ /* 0x000fca00078e00ff */
[----:B--2---:R-:W0:Y:S01]  /*0730*/  MUFU.RCP R3, R3 ;  /* 0x0000000300037308 */ /* 0x004e220000001000 */
[----:B-1----:R-:W-:Y:S01]  /*0740*/  VIADD R8, R5, 0xffffffe ;  /* 0x0ffffffe05087836 */ /* 0x002fe20000000000 */
[----:B------:R-:W-:-:S06]  /*0750*/  LEA.HI R5, R4, R17, RZ, 0x1b ;  /* 0x0000001104057211 */ /* 0x000fcc00078fd8ff */
[----:B------:R1:W2:Y:S01]  /*0760*/  F2I.FTZ.U32.TRUNC.NTZ R9, R8 ;  /* 0x0000000800097305 */ /* 0x0002a2000021f000 */
[C---:B------:R-:W-:Y:S01]  /*0770*/  IADD3 R34, R5.reuse, 0x44, RZ ;  /* 0x0000004405227810 */ /* 0x040fe20007ffe0ff */
[C---:B------:R-:W-:Y:S01]  /*0780*/  VIADD R24, R5.reuse, 0x74 ;  /* 0x0000007405187836 */ /* 0x040fe20000000000 */
[----:B------:R-:W-:Y:S01]  /*0790*/  IADD3 R41, R5, 0x34, RZ ;  /* 0x0000003405297810 */ /* 0x000fe20007ffe0ff */
[----:B0-----:R-:W-:Y:S01]  /*07a0*/  VIADD R6, R3, 0xffffffe ;  /* 0x0ffffffe03067836 */ /* 0x001fe20000000000 */
[C---:B------:R-:W-:Y:S01]  /*07b0*/  IADD3 R53, R5.reuse, 0x10, RZ ;  /* 0x0000001005357810 */ /* 0x040fe20007ffe0ff */
[C---:B------:R-:W-:Y:S01]  /*07c0*/  VIADD R27, R5.reuse, 0x70 ;  /* 0x00000070051b7836 */ /* 0x040fe20000000000 */
[----:B------:R-:W-:Y:S01]  /*07d0*/  IABS R13, R24 ;  /* 0x00000018000d7213 */ /* 0x000fe20000000000 */
[----:B------:R0:W3:Y:S01]  /*07e0*/  F2I.FTZ.U32.TRUNC.NTZ R7, R6 ;  /* 0x0000000600077305 */ /* 0x0000e2000021f000 */
[----:B-1----:R-:W-:Y:S01]  /*07f0*/  IMAD.MOV.U32 R8, RZ, RZ, RZ ;  /* 0x000000ffff087224 */ /* 0x002fe200078e00ff */
[----:B------:R-:W-:Y:S01]  /*0800*/  IABS R37, R41 ;  /* 0x0000002900257213 */ /* 0x000fe20000000000 */
[C---:B------:R-:W-:Y:S01]  /*0810*/  VIADD R30, R5.reuse, 0x6c ;  /* 0x0000006c051e7836 */ /* 0x040fe20000000000 */
[----:B------:R-:W-:Y:S01]  /*0820*/  IABS R14, R27 ;  /* 0x0000001b000e7213 */ /* 0x000fe20000000000 */
[C---:B------:R-:W-:Y:S01]  /*0830*/  VIADD R31, R5.reuse, 0x64 ;  /* 0x00000064051f7836 */ /* 0x040fe20000000000 */
[----:B------:R-:W-:Y:S01]  /*0840*/  IABS R47, R53 ;  /* 0x00000035002f7213 */ /* 0x000fe20000000000 */
[----:B--2---:R-:W-:Y:S01]  /*0850*/  IMAD.MOV R10, RZ, RZ, -R9 ;  /* 0x000000ffff0a7224 */ /* 0x004fe200078e0a09 */
[----:B------:R-:W-:Y:S01]  /*0860*/  IABS R16, R30 ;  /* 0x0000001e00107213 */ /* 0x000fe20000000000 */
[C---:B------:R-:W-:Y:S01]  /*0870*/  VIADD R32, R5.reuse, 0x58 ;  /* 0x0000005805207836 */ /* 0x040fe20000000000 */
[----:B0-----:R-:W-:Y:S01]  /*0880*/  SHF.R.S32.HI R6, RZ, 0x1f, R81 ;  /* 0x0000001fff067819 */ /* 0x001fe20000011451 */
[----:B------:R-:W-:Y:S01]  /*0890*/  IMAD R11, R10, R15, RZ ;  /* 0x0000000f0a0b7224 */ /* 0x000fe200078e02ff */
[----:B------:R-:W-:Y:S01]  /*08a0*/  IABS R51, R5 ;  /* 0x0000000500337213 */ /* 0x000fe20000000000 */
[----:B------:R-:W-:Y:S01]  /*08b0*/  VIADD R39, R5, 0x40 ;  /* 0x0000004005277836 */ /* 0x000fe20000000000 */
[----:B------:R-:W-:Y:S01]  /*08c0*/  LEA.HI R81, R6, R81, RZ, 0x5 ;  /* 0x0000005106517211 */ /* 0x000fe200078f28ff */
[----:B------:R-:W-:Y:S01]  /*08d0*/  IMAD.HI.U32 R9, R9, R11, R8 ;  /* 0x0000000b09097227 */ /* 0x000fe200078e0008 */
[----:B------:R-:W-:-:S02]  /*08e0*/  MOV R6, RZ ;  /* 0x000000ff00067202 */ /* 0x000fc40000000f00 */
[----:B------:R-:W-:Y:S01]  /*08f0*/  IABS R26, R32 ;  /* 0x00000020001a7213 */ /* 0x000fe20000000000 */
[----:B---3--:R-:W-:Y:S01]  /*0900*/  IMAD.MOV R3, RZ, RZ, -R7 ;  /* 0x000000ffff037224 */ /* 0x008fe200078e0a07 */
[----:B------:R-:W-:Y:S01]  /*0910*/  SHF.R.S32.HI R81, RZ, 0x5, R81 ;  /* 0x00000005ff517819 */ /* 0x000fe20000011451 */
[----:B------:R-:W-:-:S04]  /*0920*/  IMAD.HI.U32 R9, R9, R38, RZ ;  /* 0x0000002609097227 */ /* 0x000fc800078e00ff */
[----:B------:R-:W-:Y:S02]  /*0930*/  IMAD.MOV R9, RZ, RZ, -R9 ;  /* 0x000000ffff097224 */ /* 0x000fe400078e0a09 */
[----:B------:R-:W-:Y:S02]  /*0940*/  IMAD R3, R3, R0, RZ ;  /* 0x0000000003037224 */ /* 0x000fe400078e02ff */
[----:B------:R-:W-:Y:S02]  /*0950*/  IMAD R38, R15, R9, R38 ;  /* 0x000000090f267224 */ /* 0x000fe400078e0226 */
[----:B------:R-:W-:-:S03]  /*0960*/  IMAD.HI.U32 R3, R7, R3, R6 ;  /* 0x0000000307037227 */ /* 0x000fc600078e0006 */
[----:B------:R-:W-:Y:S01]  /*0970*/  ISETP.GT.U32.AND P0, PT, R15, R38, PT ;  /* 0x000000260f00720c */ /* 0x000fe20003f04070 */
[C---:B------:R-:W-:Y:S02]  /*0980*/  VIADD R7, R5.reuse, 0x78 ;  /* 0x0000007805077836 */ /* 0x040fe40000000000 */
[----:B------:R-:W-:Y:S02]  /*0990*/  VIADD R6, R5, 0x7c ;  /* 0x0000007c05067836 */ /* 0x000fe40000000000 */
[----:B------:R-:W-:Y:S01]  /*09a0*/  IMAD.HI.U32 R8, R3, R13, RZ ;  /* 0x0000000d03087227 */ /* 0x000fe200078e00ff */
[----:B------:R-:W-:Y:S02]  /*09b0*/  IABS R12, R7 ;  /* 0x00000007000c7213 */ /* 0x000fe40000000000 */
[----:B------:R-:W-:Y:S01]  /*09c0*/  ISETP.GE.AND P1, PT, R7, RZ, PT ;  /* 0x000000ff0700720c */ /* 0x000fe20003f26270 */
[----:B------:R-:W-:Y:S01]  /*09d0*/  IMAD.MOV R8, RZ, RZ, -R8 ;  /* 0x000000ffff087224 */ /* 0x000fe200078e0a08 */
[----:B------:R-:W-:Y:S01]  /*09e0*/  IABS R10, R6 ;  /* 0x00000006000a7213 */ /* 0x000fe20000000000 */
[----:B------:R-:W-:Y:S01]  /*09f0*/  IMAD.HI.U32 R7, R3, R12, RZ ;  /* 0x0000000c03077227 */ /* 0x000fe200078e00ff */
[----:B------:R-:W-:-:S03]  /*0a00*/  ISETP.GE.AND P4, PT, R6, RZ, PT ;  /* 0x000000ff0600720c */ /* 0x000fc60003f86270 */
[----:B------:R-:W-:Y:S02]  /*0a10*/  @!P0 IMAD.IADD R38, R38, 0x1, -R15 ;  /* 0x0000000126268824 */ /* 0x000fe400078e0a0f */
[----:B------:R-:W-:Y:S02]  /*0a20*/  IMAD.MOV R7, RZ, RZ, -R7 ;  /* 0x000000ffff077224 */ /* 0x000fe400078e0a07 */
[----:B------:R-:W-:Y:S01]  /*0a30*/  IMAD.HI.U32 R6, R3, R10, RZ ;  /* 0x0000000a03067227 */ /* 0x000fe200078e00ff */
[----:B------:R-:W-:-:S03]  /*0a40*/  ISETP.GT.U32.AND P0, PT, R15, R38, PT ;  /* 0x000000260f00720c */ /* 0x000fc60003f04070 */
[----:B------:R-:W-:Y:S02]  /*0a50*/  IMAD R12, R0, R7, R12 ;  /* 0x00000007000c7224 */ /* 0x000fe400078e020c */
[----:B------:R-:W-:-:S04]  /*0a60*/  IMAD.HI.U32 R9, R3, R14, RZ ;  /* 0x0000000e03097227 */ /* 0x000fc800078e00ff */
[----:B------:R-:W-:Y:S02]  /*0a70*/  IMAD.MOV R11, RZ, RZ, -R6 ;  /* 0x000000ffff0b7224 */ /* 0x000fe400078e0a06 */
[----:B------:R-:W-:Y:S02]  /*0a80*/  IMAD R7, R0, R8, R13 ;  /* 0x0000000800077224 */ /* 0x000fe400078e020d */
[----:B------:R-:W-:Y:S01]  /*0a90*/  @!P0 IMAD.IADD R38, R38, 0x1, -R15 ;  /* 0x0000000126268824 */ /* 0x000fe200078e0a0f */
[C---:B------:R-:W-:Y:S01]  /*0aa0*/  ISETP.GT.U32.AND P0, PT, R0.reuse, R12, PT ;  /* 0x0000000c0000720c */ /* 0x040fe20003f04070 */
[----:B------:R-:W-:Y:S01]  /*0ab0*/  IMAD.MOV R9, RZ, RZ, -R9 ;  /* 0x000000ffff097224 */ /* 0x000fe200078e0a09 */
[C---:B------:R-:W-:Y:S01]  /*0ac0*/  ISETP.GT.U32.AND P6, PT, R0.reuse, R7, PT ;  /* 0x000000070000720c */ /* 0x040fe20003fc4070 */
[C---:B------:R-:W-:Y:S02]  /*0ad0*/  IMAD R6, R0.reuse, R11, R10 ;  /* 0x0000000b00067224 */ /* 0x040fe400078e020a */
[----:B------:R-:W-:Y:S01]  /*0ae0*/  IMAD.MOV.U32 R10, RZ, RZ, R16 ;  /* 0x000000ffff0a7224 */ /* 0x000fe200078e0010 */
[----:B------:R-:W-:Y:S01]  /*0af0*/  IABS R16, R31 ;  /* 0x0000001f00107213 */ /* 0x000fe20000000000 */
[C---:B------:R-:W-:Y:S01]  /*0b00*/  IMAD R8, R0.reuse, R9, R14 ;  /* 0x0000000900087224 */ /* 0x040fe200078e020e */
[----:B------:R-:W-:Y:S01]  /*0b10*/  ISETP.GT.U32.AND P3, PT, R0, R6, PT ;  /* 0x000000060000720c */ /* 0x000fe20003f64070 */
[----:B------:R-:W-:-:S02]  /*0b20*/  VIADD R13, R5, 0x68 ;  /* 0x00000068050d7836 */ /* 0x000fc40000000000 */
[----:B------:R-:W-:-:S03]  /*0b30*/  IMAD.HI.U32 R9, R3, R10, RZ ;  /* 0x0000000a03097227 */ /* 0x000fc600078e00ff */
[----:B------:R-:W-:Y:S01]  /*0b40*/  IABS R14, R13 ;  /* 0x0000000d000e7213 */ /* 0x000fe20000000000 */
[----:B------:R-:W-:Y:S02]  /*0b50*/  IMAD.MOV R9, RZ, RZ, -R9 ;  /* 0x000000ffff097224 */ /* 0x000fe400078e0a09 */
[----:B------:R-:W-:Y:S01]  /*0b60*/  @!P0 IMAD.IADD R12, R12, 0x1, -R0 ;  /* 0x000000010c0c8824 */ /* 0x000fe200078e0a00 */
[----:B------:R-:W-:Y:S01]  /*0b70*/  ISETP.GE.AND P0, PT, R24, RZ, PT ;  /* 0x000000ff1800720c */ /* 0x000fe20003f06270 */
[----:B------:R-:W-:Y:S02]  /*0b80*/  IMAD R10, R0, R9, R10 ;  /* 0x00000009000a7224 */ /* 0x000fe400078e020a */
[----:B------:R-:W-:-:S04]  /*0b90*/  IMAD.HI.U32 R9, R3, R14, RZ ;  /* 0x0000000e03097227 */ /* 0x000fc800078e00ff */
[----:B------:R-:W-:Y:S01]  /*0ba0*/  @!P6 IMAD.IADD R7, R7, 0x1, -R0 ;  /* 0x000000010707e824 */ /* 0x000fe200078e0a00 */
[----:B------:R-:W-:Y:S01]  /*0bb0*/  ISETP.GT.U32.AND P6, PT, R0, R12, PT ;  /* 0x0000000c0000720c */ /* 0x000fe20003fc4070 */
[----:B------:R-:W-:Y:S01]  /*0bc0*/  @!P5 IMAD.MOV R38, RZ, RZ, -R38 ;  /* 0x000000ffff26d224 */ /* 0x000fe200078e0a26 */
[----:B------:R-:W-:Y:S01]  /*0bd0*/  @!P2 LOP3.LUT R38, RZ, R28, RZ, 0x33, !PT ;  /* 0x0000001cff26a212 */ /* 0x000fe200078e33ff */
[----:B------:R-:W-:Y:S01]  /*0be0*/  @!P3 IMAD.IADD R6, R6, 0x1, -R0 ;  /* 0x000000010606b824 */ /* 0x000fe200078e0a00 */
[----:B------:R-:W-:Y:S01]  /*0bf0*/  IADD3 R9, -R9, RZ, RZ ;  /* 0x000000ff09097210 */ /* 0x000fe20007ffe1ff */
[----:B------:R-:W-:Y:S01]  /*0c00*/  IMAD.HI.U32 R11, R3, R16, RZ ;  /* 0x00000010030b7227 */ /* 0x000fe200078e00ff */
[C---:B------:R-:W-:Y:S02]  /*0c10*/  ISETP.GT.U32.AND P2, PT, R0.reuse, R8, PT ;  /* 0x000000080000720c */ /* 0x040fe40003f44070 */
[C---:B------:R-:W-:Y:S01]  /*0c20*/  ISETP.GT.U32.AND P3, PT, R0.reuse, R10, PT ;  /* 0x0000000a0000720c */ /* 0x040fe20003f64070 */
[C---:B------:R-:W-:Y:S01]  /*0c30*/  IMAD R14, R0.reuse, R9, R14 ;  /* 0x00000009000e7224 */ /* 0x040fe200078e020e */
[----:B------:R-:W-:Y:S01]  /*0c40*/  ISETP.GT.U32.AND P5, PT, R0, R6, PT ;  /* 0x000000060000720c */ /* 0x000fe20003fa4070 */
[----:B------:R-:W-:-:S02]  /*0c50*/  IMAD.MOV R11, RZ, RZ, -R11 ;  /* 0x000000ffff0b7224 */ /* 0x000fc400078e0a0b */
[----:B------:R-:W-:Y:S01]  /*0c60*/  @!P6 IMAD.IADD R12, R12, 0x1, -R0 ;  /* 0x000000010c0ce824 */ /* 0x000fe200078e0a00 */
[C---:B------:R-:W-:Y:S01]  /*0c70*/  ISETP.GT.U32.AND P6, PT, R0.reuse, R14, PT ;  /* 0x0000000e0000720c */ /* 0x040fe20003fc4070 */
[----:B------:R-:W-:Y:S02]  /*0c80*/  IMAD R16, R0, R11, R16 ;  /* 0x0000000b00107224 */ /* 0x000fe400078e0210 */
[----:B------:R-:W-:-:S04]  /*0c90*/  IMAD.HI.U32 R11, R3, R26, RZ ;  /* 0x0000001a030b7227 */ /* 0x000fc800078e00ff */
[--C-:B------:R-:W-:Y:S01]  /*0ca0*/  @!P2 IMAD.IADD R8, R8, 0x1, -R0.reuse ;  /* 0x000000010808a824 */ /* 0x100fe200078e0a00 */
[----:B------:R-:W-:Y:S01]  /*0cb0*/  ISETP.GT.U32.AND P2, PT, R0, R7, PT ;  /* 0x000000070000720c */ /* 0x000fe20003f44070 */
[--C-:B------:R-:W-:Y:S01]  /*0cc0*/  @!P3 IMAD.IADD R10, R10, 0x1, -R0.reuse ;  /* 0x000000010a0ab824 */ /* 0x100fe200078e0a00 */
[----:B------:R-:W-:Y:S01]  /*0cd0*/  IADD3 R11, -R11, RZ, RZ ;  /* 0x000000ff0b0b7210 */ /* 0x000fe20007ffe1ff */
[--C-:B------:R-:W-:Y:S01]  /*0ce0*/  @!P5 IMAD.IADD R6, R6, 0x1, -R0.reuse ;  /* 0x000000010606d824 */ /* 0x100fe200078e0a00 */
[----:B------:R-:W-:Y:S01]  /*0cf0*/  ISETP.GT.U32.AND P3, PT, R0, R8, PT ;  /* 0x000000080000720c */ /* 0x000fe20003f64070 */
[----:B------:R-:W-:Y:S01]  /*0d00*/  @!P6 IMAD.IADD R14, R14, 0x1, -R0 ;  /* 0x000000010e0ee824 */ /* 0x000fe200078e0a00 */
[----:B------:R-:W-:Y:S01]  /*0d10*/  ISETP.GT.U32.AND P5, PT, R0, R10, PT ;  /* 0x0000000a0000720c */ /* 0x000fe20003fa4070 */
[C---:B------:R-:W-:Y:S01]  /*0d20*/  VIADD R15, R5.reuse, 0x60 ;  /* 0x00000060050f7836 */ /* 0x040fe20000000000 */
[----:B------:R-:W-:Y:S01]  /*0d30*/  ISETP.GE.AND P6, PT, R30, RZ, PT ;  /* 0x000000ff1e00720c */ /* 0x000fe20003fc6270 */
[----:B------:R-:W-:-:S02]  /*0d40*/  VIADD R28, R5, 0x5c ;  /* 0x0000005c051c7836 */ /* 0x000fc40000000000 */
[C---:B------:R-:W-:Y:S01]  /*0d50*/  IMAD R26, R0.reuse, R11, R26 ;  /* 0x0000000b001a7224 */ /* 0x040fe200078e021a */
[----:B------:R-:W-:Y:S01]  /*0d60*/  IABS R24, R15 ;  /* 0x0000000f00187213 */ /* 0x000fe20000000000 */
[----:B------:R-:W-:Y:S01]  /*0d70*/  @!P2 IMAD.IADD R7, R7, 0x1, -R0 ;  /* 0x000000010707a824 */ /* 0x000fe200078e0a00 */
[C---:B------:R-:W-:Y:S01]  /*0d80*/  ISETP.GT.U32.AND P2, PT, R0.reuse, R16, PT ;  /* 0x000000100000720c */ /* 0x040fe20003f44070 */
[----:B------:R-:W-:Y:S01]  /*0d90*/  @!P4 IMAD.MOV R6, RZ, RZ, -R6 ;  /* 0x000000ffff06c224 */ /* 0x000fe200078e0a06 */
[----:B------:R-:W-:Y:S01]  /*0da0*/  IABS R25, R28 ;  /* 0x0000001c00197213 */ /* 0x000fe20000000000 */
[----:B------:R-:W-:Y:S01]  /*0db0*/  IMAD.HI.U32 R9, R3, R24, RZ ;  /* 0x0000001803097227 */ /* 0x000fe200078e00ff */
[----:B------:R-:W-:-:S03]  /*0dc0*/  ISETP.GT.U32.AND P4, PT, R0, R14, PT ;  /* 0x0000000e0000720c */ /* 0x000fc60003f84070 */
[----:B------:R-:W-:Y:S02]  /*0dd0*/  @!P5 IMAD.IADD R10, R10, 0x1, -R0 ;  /* 0x000000010a0ad824 */ /* 0x000fe400078e0a00 */
[----:B------:R-:W-:Y:S02]  /*0de0*/  IMAD.MOV R9, RZ, RZ, -R9 ;  /* 0x000000ffff097224 */ /* 0x000fe400078e0a09 */
[----:B------:R-:W-:Y:S01]  /*0df0*/  @!P6 IMAD.MOV R10, RZ, RZ, -R10 ;  /* 0x000000ffff0ae224 */ /* 0x000fe200078e0a0a */
[----:B------:R-:W-:Y:S01]  /*0e00*/  ISETP.GT.U32.AND P6, PT, R0, R26, PT ;  /* 0x0000001a0000720c */ /* 0x000fe20003fc4070 */
[----:B------:R-:W-:Y:S01]  /*0e10*/  @!P2 IMAD.IADD R16, R16, 0x1, -R0 ;  /* 0x000000011010a824 */ /* 0x000fe200078e0a00 */
[----:B------:R-:W-:Y:S01]  /*0e20*/  ISETP.GE.AND P2, PT, R13, RZ, PT ;  /* 0x000000ff0d00720c */ /* 0x000fe20003f46270 */
[----:B------:R-:W-:Y:S02]  /*0e30*/  IMAD R24, R0, R9, R24 ;  /* 0x0000000900187224 */ /* 0x000fe400078e0218 */
[----:B------:R-:W-:-:S03]  /*0e40*/  IMAD.HI.U32 R9, R3, R25, RZ ;  /* 0x0000001903097227 */ /* 0x000fc600078e00ff */
[----:B------:R-:W-:Y:S01]  /*0e50*/  ISETP.GT.U32.AND P5, PT, R0, R24, PT ;  /* 0x000000180000720c */ /* 0x000fe20003fa4070 */
[----:B------:R-:W-:Y:S02]  /*0e60*/  VIADD R30, R5, 0x54 ;  /* 0x00000054051e7836 */ /* 0x000fe40000000000 */
[----:B------:R-:W-:Y:S02]  /*0e70*/  IMAD.MOV R9, RZ, RZ, -R9 ;  /* 0x000000ffff097224 */ /* 0x000fe400078e0a09 */
[--C-:B------:R-:W-:Y:S01]  /*0e80*/  @!P3 IMAD.IADD R8, R8, 0x1, -R0.reuse ;  /* 0x000000010808b824 */ /* 0x100fe200078e0a00 */
[----:B------:R-:W-:Y:S01]  /*0e90*/  ISETP.GE.AND P3, PT, R27, RZ, PT ;  /* 0x000000ff1b00720c */ /* 0x000fe20003f66270 */
[----:B------:R-:W-:Y:S01]  /*0ea0*/  IMAD R25, R0, R9, R25 ;  /* 0x0000000900197224 */ /* 0x000fe200078e0219 */
[----:B------:R-:W-:Y:S01]  /*0eb0*/  IABS R27, R30 ;  /* 0x0000001e001b7213 */ /* 0x000fe20000000000 */
[--C-:B------:R-:W-:Y:S01]  /*0ec0*/  @!P4 IMAD.IADD R14, R14, 0x1, -R0.reuse ;  /* 0x000000010e0ec824 */ /* 0x100fe200078e0a00 */
[----:B------:R-:W-:Y:S01]  /*0ed0*/  ISETP.GE.AND P4, PT, R15, RZ, PT ;  /* 0x000000ff0f00720c */ /* 0x000fe20003f86270 */
[----:B------:R-:W-:-:S02]  /*0ee0*/  @!P6 IMAD.IADD R26, R26, 0x1, -R0 ;  /* 0x000000011a1ae824 */ /* 0x000fc400078e0a00 */
[----:B------:R-:W-:Y:S01]  /*0ef0*/  @!P0 IMAD.MOV R7, RZ, RZ, -R7 ;  /* 0x000000ffff078224 */ /* 0x000fe200078e0a07 */
[C---:B------:R-:W-:Y:S01]  /*0f00*/  ISETP.GT.U32.AND P0, PT, R0.reuse, R25, PT ;  /* 0x000000190000720c */ /* 0x040fe20003f04070 */
[----:B------:R-:W-:Y:S01]  /*0f10*/  @!P2 IMAD.MOV R14, RZ, RZ, -R14 ;  /* 0x000000ffff0ea224 */ /* 0x000fe200078e0a0e */
[----:B------:R-:W-:Y:S01]  /*0f20*/  ISETP.GT.U32.AND P2, PT, R0, R26, PT ;  /* 0x0000001a0000720c */ /* 0x000fe20003f44070 */
[----:B------:R-:W-:-:S04]  /*0f30*/  IMAD.HI.U32 R9, R3, R27, RZ ;  /* 0x0000001b03097227 */ /* 0x000fc800078e00ff */
[----:B------:R-:W-:Y:S01]  /*0f40*/  @!P5 IMAD.IADD R24, R24, 0x1, -R0 ;  /* 0x000000011818d824 */ /* 0x000fe200078e0a00 */
[C---:B------:R-:W-:Y:S01]  /*0f50*/  ISETP.GT.U32.AND P5, PT, R0.reuse, R16, PT ;  /* 0x000000100000720c */ /* 0x040fe20003fa4070 */
[----:B------:R-:W-:Y:S02]  /*0f60*/  IMAD.MOV R9, RZ, RZ, -R9 ;  /* 0x000000ffff097224 */ /* 0x000fe400078e0a09 */
[----:B------:R-:W-:Y:S01]  /*0f70*/  @!P1 IMAD.MOV R12, RZ, RZ, -R12 ;  /* 0x000000ffff0c9224 */ /* 0x000fe200078e0a0c */
[C---:B------:R-:W-:Y:S01]  /*0f80*/  ISETP.GT.U32.AND P1, PT, R0.reuse, R24, PT ;  /* 0x000000180000720c */ /* 0x040fe20003f24070 */
[----:B------:R-:W-:Y:S02]  /*0f90*/  IMAD R27, R0, R9, R27 ;  /* 0x00000009001b7224 */ /* 0x000fe400078e021b */
[----:B------:R-:W-:Y:S01]  /*0fa0*/  @!P3 IMAD.MOV R8, RZ, RZ, -R8 ;  /* 0x000000ffff08b224 */ /* 0x000fe200078e0a08 */
[----:B------:R-:W-:Y:S01]  /*0fb0*/  ISETP.GE.AND P3, PT, R31, RZ, PT ;  /* 0x000000ff1f00720c */ /* 0x000fe20003f66270 */
[--C-:B------:R-:W-:Y:S01]  /*0fc0*/  @!P0 IMAD.IADD R25, R25, 0x1, -R0.reuse ;  /* 0x0000000119198824 */ /* 0x100fe200078e0a00 */
[----:B------:R-:W-:Y:S01]  /*0fd0*/  ISETP.GE.AND P0, PT, R30, RZ, PT ;  /* 0x000000ff1e00720c */ /* 0x000fe20003f06270 */
[--C-:B------:R-:W-:Y:S01]  /*0fe0*/  @!P2 IMAD.IADD R26, R26, 0x1, -R0.reuse ;  /* 0x000000011a1aa824 */ /* 0x100fe200078e0a00 */
[C---:B------:R-:W-:Y:S01]  /*0ff0*/  ISETP.GT.U32.AND P2, PT, R0.reuse, R27, PT ;  /* 0x0000001b0000720c */ /* 0x040fe20003f44070 */
[C---:B------:R-:W-:Y:S01]  /*1000*/  VIADD R9, R5.reuse, 0x50 ;  /* 0x0000005005097836 */ /* 0x040fe20000000000 */
[----:B------:R-:W-:Y:S01]  /*1010*/  ISETP.GT.U32.AND P6, PT, R0, R25, PT ;  /* 0x000000190000720c */ /* 0x000fe20003fc4070 */
[C---:B------:R-:W-:Y:S01]  /*1020*/  VIADD R11, R5.reuse, 0x4c ;  /* 0x0000004c050b7836 */ /* 0x040fe20000000000 */
[----:B------:R-:W-:Y:S01]  /*1030*/  IABS R31, R34 ;  /* 0x00000022001f7213 */ /* 0x000fe20000000000 */
[--C-:B------:R-:W-:Y:S01]  /*1040*/  @!P5 IMAD.IADD R16, R16, 0x1, -R0.reuse ;  /* 0x000000011010d824 */ /* 0x100fe200078e0a00 */
[----:B------:R-:W-:Y:S01]  /*1050*/  IABS R15, R9 ;  /* 0x00000009000f7213 */ /* 0x000fe20000000000 */
[----:B------:R-:W-:Y:S01]  /*1060*/  @!P1 IMAD.IADD R24, R24, 0x1, -R0 ;  /* 0x0000000118189824 */ /* 0x000fe200078e0a00 */
[----:B------:R-:W-:Y:S01]  /*1070*/  ISETP.GE.AND P5, PT, R28, RZ, PT ;  /* 0x000000ff1c00720c */ /* 0x000fe20003fa6270 */
[----:B------:R-:W-:Y:S01]  /*1080*/  VIADD R13, R5, 0x48 ;  /* 0x00000048050d7836 */ /* 0x000fe20000000000 */
[----:B------:R-:W-:Y:S01]  /*1090*/  IABS R28, R11 ;  /* 0x0000000b001c7213 */ /* 0x000fe20000000000 */
[----:B------:R-:W-:Y:S01]  /*10a0*/  @!P3 IMAD.MOV R16, RZ, RZ, -R16 ;  /* 0x000000ffff10b224 */ /* 0x000fe200078e0a10 */
[----:B------:R-:W-:Y:S01]  /*10b0*/  ISETP.GE.AND P3, PT, R9, RZ, PT ;  /* 0x000000ff0900720c */ /* 0x000fe20003f66270 */
[----:B------:R-:W-:Y:S01]  /*10c0*/  @!P4 IMAD.MOV R24, RZ, RZ, -R24 ;  /* 0x000000ffff18c224 */ /* 0x000fe200078e0a18 */
[----:B------:R-:W-:Y:S01]  /*10d0*/  ISETP.GE.AND P1, PT, R32, RZ, PT ;  /* 0x000000ff2000720c */ /* 0x000fe20003f26270 */
[----:B------:R-:W-:Y:S01]  /*10e0*/  IMAD.HI.U32 R9, R3, R15, RZ ;  /* 0x0000000f03097227 */ /* 0x000fe200078e00ff */
[----:B------:R-:W-:-:S02]  /*10f0*/  ISETP.GE.AND P4, PT, R11, RZ, PT ;  /* 0x000000ff0b00720c */ /* 0x000fc40003f86270 */
[----:B------:R-:W-:Y:S01]  /*1100*/  IABS R30, R13 ;  /* 0x0000000d001e7213 */ /* 0x000fe20000000000 */
[----:B------:R-:W-:Y:S01]  /*1110*/  @!P2 IMAD.IADD R27, R27, 0x1, -R0 ;  /* 0x000000011b1ba824 */ /* 0x000fe200078e0a00 */
[----:B------:R-:W-:Y:S01]  /*1120*/  IABS R32, R39 ;  /* 0x0000002700207213 */ /* 0x000fe20000000000 */
[----:B------:R-:W-:-:S03]  /*1130*/  IMAD.HI.U32 R11, R3, R28, RZ ;  /* 0x0000001c030b7227 */ /* 0x000fc600078e00ff */
[----:B------:R-:W-:Y:S01]  /*1140*/  ISETP.GT.U32.AND P2, PT, R0, R27, PT ;  /* 0x0000001b0000720c */ /* 0x000fe20003f44070 */
[----:B------:R-:W-:Y:S01]  /*1150*/  @!P6 IMAD.IADD R25, R25, 0x1, -R0 ;  /* 0x000000011919e824 */ /* 0x000fe200078e0a00 */
[----:B------:R-:W-:Y:S01]  /*1160*/  ISETP.GE.AND P6, PT, R13, RZ, PT ;  /* 0x000000ff0d00720c */ /* 0x000fe20003fc6270 */
[----:B------:R-:W-:Y:S02]  /*1170*/  IMAD.MOV R9, RZ, RZ, -R9 ;  /* 0x000000ffff097224 */ /* 0x000fe400078e0a09 */
[----:B------:R-:W-:-:S04]  /*1180*/  IMAD.HI.U32 R13, R3, R30, RZ ;  /* 0x0000001e030d7227 */ /* 0x000fc800078e00ff */
[----:B------:R-:W-:Y:S02]  /*1190*/  IMAD.MOV R11, RZ, RZ, -R11 ;  /* 0x000000ffff0b7224 */ /* 0x000fe400078e0a0b */
[C---:B------:R-:W-:Y:S02]  /*11a0*/  IMAD R9, R0.reuse, R9, R15 ;  /* 0x0000000900097224 */ /* 0x040fe400078e020f */
[----:B------:R-:W-:Y:S02]  /*11b0*/  IMAD.MOV R13, RZ, RZ, -R13 ;  /* 0x000000ffff0d7224 */ /* 0x000fe400078e0a0d */
[C---:B------:R-:W-:Y:S02]  /*11c0*/  IMAD R11, R0.reuse, R11, R28 ;  /* 0x0000000b000b7224 */ /* 0x040fe400078e021c */
[----:B------:R-:W-:Y:S01]  /*11d0*/  @!P5 IMAD.MOV R25, RZ, RZ, -R25 ;  /* 0x000000ffff19d224 */ /* 0x000fe200078e0a19 */
[C---:B------:R-:W-:Y:S01]  /*11e0*/  ISETP.GT.U32.AND P5, PT, R0.reuse, R9, PT ;  /* 0x000000090000720c */ /* 0x040fe20003fa4070 */
[----:B------:R-:W-:-:S02]  /*11f0*/  IMAD R13, R0, R13, R30 ;  /* 0x0000000d000d7224 */ /* 0x000fc400078e021e */
[----:B------:R-:W-:Y:S01]  /*1200*/  @!P1 IMAD.MOV R26, RZ, RZ, -R26 ;  /* 0x000000ffff1a9224 */ /* 0x000fe200078e0a1a */
[----:B------:R-:W-:Y:S01]  /*1210*/  ISETP.GT.U32.AND P1, PT, R0, R11, PT ;  /* 0x0000000b0000720c */ /* 0x000fe20003f24070 */
[----:B------:R-:W-:-:S04]  /*1220*/  IMAD.HI.U32 R15, R3, R31, RZ ;  /* 0x0000001f030f7227 */ /* 0x000fc800078e00ff */
[----:B------:R-:W-:-:S04]  /*1230*/  IMAD.HI.U32 R28, R3, R32, RZ ;  /* 0x00000020031c7227 */ /* 0x000fc800078e00ff */
[----:B------:R-:W-:Y:S02]  /*1240*/  VIADD R30, R5, 0x3c ;  /* 0x0000003c051e7836 */ /* 0x000fe40000000000 */
[----:B------:R-:W-:Y:S01]  /*1250*/  @!P2 IMAD.IADD R27, R27, 0x1, -R0 ;  /* 0x000000011b1ba824 */ /* 0x000fe200078e0a00 */
[C---:B------:R-:W-:Y:S01]  /*1260*/  ISETP.GT.U32.AND P2, PT, R0.reuse, R13, PT ;  /* 0x0000000d0000720c */ /* 0x040fe20003f44070 */
[----:B------:R-:W-:Y:S02]  /*1270*/  IMAD.MOV R15, RZ, RZ, -R15 ;  /* 0x000000ffff0f7224 */ /* 0x000fe400078e0a0f */
[----:B------:R-:W-:Y:S01]  /*1280*/  IMAD.MOV R33, RZ, RZ, -R28 ;  /* 0x000000ffff217224 */ /* 0x000fe200078e0a1c */
[----:B------:R-:W-:Y:S01]  /*1290*/  IABS R28, R30 ;  /* 0x0000001e001c7213 */ /* 0x000fe20000000000 */
[C---:B------:R-:W-:Y:S02]  /*12a0*/  IMAD R15, R0.reuse, R15, R31 ;  /* 0x0000000f000f7224 */ /* 0x040fe400078e021f */
[----:B------:R-:W-:-:S02]  /*12b0*/  IMAD R31, R0, R33, R32 ;  /* 0x00000021001f7224 */ /* 0x000fc400078e0220 */
[----:B------:R-:W-:Y:S01]  /*12c0*/  @!P5 IMAD.IADD R9, R9, 0x1, -R0 ;  /* 0x000000010909d824 */ /* 0x000fe200078e0a00 */
[C---:B------:R-:W-:Y:S01]  /*12d0*/  ISETP.GT.U32.AND P5, PT, R0.reuse, R15, PT ;  /* 0x0000000f0000720c */ /* 0x040fe20003fa4070 */
[----:B------:R-:W-:Y:S02]  /*12e0*/  IMAD.MOV.U32 R33, RZ, RZ, R28 ;  /* 0x000000ffff217224 */ /* 0x000fe400078e001c */
[----:B------:R-:W-:Y:S01]  /*12f0*/  @!P1 IMAD.IADD R11, R11, 0x1, -R0 ;  /* 0x000000010b0b9824 */ /* 0x000fe200078e0a00 */
[----:B------:R-:W-:Y:S01]  /*1300*/  ISETP.GT.U32.AND P1, PT, R0, R9, PT ;  /* 0x000000090000720c */ /* 0x000fe20003f24070 */
[----:B------:R-:W-:Y:S02]  /*1310*/  VIADD R40, R5, 0x38 ;  /* 0x0000003805287836 */ /* 0x000fe40000000000 */
[----:B------:R-:W-:-:S03]  /*1320*/  IMAD.HI.U32 R28, R3, R33, RZ ;  /* 0x00000021031c7227 */ /* 0x000fc600078e00ff */
[----:B------:R-:W-:Y:S01]  /*1330*/  IABS R35, R40 ;  /* 0x0000002800237213 */ /* 0x000fe20000000000 */
[----:B------:R-:W-:Y:S01]  /*1340*/  @!P2 IMAD.IADD R13, R13, 0x1, -R0 ;  /* 0x000000010d0da824 */ /* 0x000fe200078e0a00 */
[C---:B------:R-:W-:Y:S01]  /*1350*/  ISETP.GT.U32.AND P2, PT, R0.reuse, R11, PT ;  /* 0x0000000b0000720c */ /* 0x040fe20003f44070 */
[----:B------:R-:W-:Y:S02]  /*1360*/  IMAD.MOV R28, RZ, RZ, -R28 ;  /* 0x000000ffff1c7224 */ /* 0x000fe400078e0a1c */
[----:B------:R-:W-:Y:S01]  /*1370*/  @!P0 IMAD.MOV R27, RZ, RZ, -R27 ;  /* 0x000000ffff1b8224 */ /* 0x000fe200078e0a1b */
[C---:B------:R-:W-:Y:S01]  /*1380*/  ISETP.GT.U32.AND P0, PT, R0.reuse, R13, PT ;  /* 0x0000000d0000720c */ /* 0x040fe20003f04070 */
[----:B------:R-:W-:Y:S02]  /*1390*/  IMAD R33, R0, R28, R33 ;  /* 0x0000001c00217224 */ /* 0x000fe400078e0221 */
[----:B------:R-:W-:-:S04]  /*13a0*/  IMAD.HI.U32 R28, R3, R35, RZ ;  /* 0x00000023031c7227 */ /* 0x000fc800078e00ff */
[----:B------:R-:W-:Y:S01]  /*13b0*/  @!P1 IMAD.IADD R9, R9, 0x1, -R0 ;  /* 0x0000000109099824 */ /* 0x000fe200078e0a00 */
[C---:B------:R-:W-:Y:S01]  /*13c0*/  ISETP.GT.U32.AND P1, PT, R0.reuse, R31, PT ;  /* 0x0000001f0000720c */ /* 0x040fe20003f24070 */
[----:B------:R-:W-:Y:S02]  /*13d0*/  IMAD.MOV R28, RZ, RZ, -R28 ;  /* 0x000000ffff1c7224 */ /* 0x000fe400078e0a1c */
[----:B------:R-:W-:Y:S01]  /*13e0*/  @!P2 IMAD.IADD R11, R11, 0x1, -R0 ;  /* 0x000000010b0ba824 */ /* 0x000fe200078e0a00 */
[C---:B------:R-:W-:Y:S01]  /*13f0*/  ISETP.GT.U32.AND P2, PT, R0.reuse, R33, PT ;  /* 0x000000210000720c */ /* 0x040fe20003f44070 */
[----:B------:R-:W-:Y:S02]  /*1400*/  IMAD R35, R0, R28, R35 ;  /* 0x0000001c00237224 */ /* 0x000fe400078e0223 */
[----:B------:R-:W-:-:S04]  /*1410*/  IMAD.HI.U32 R28, R3, R37, RZ ;  /* 0x00000025031c7227 */ /* 0x000fc800078e00ff */
[----:B------:R-:W-:Y:S02]  /*1420*/  @!P5 IMAD.IADD R15, R15, 0x1, -R0 ;  /* 0x000000010f0fd824 */ /* 0x000fe400078e0a00 */
[----:B------:R-:W-:Y:S02]  /*1430*/  IMAD.MOV R28, RZ, RZ, -R28 ;  /* 0x000000ffff1c7224 */ /* 0x000fe400078e0a1c */
[----:B------:R-:W-:Y:S01]  /*1440*/  VIADD R42, R5, 0x30 ;  /* 0x00000030052a7836 */ /* 0x000fe20000000000 */
[----:B------:R-:W-:Y:S01]  /*1450*/  ISETP.GT.U32.AND P5, PT, R0, R15, PT ;  /* 0x0000000f0000720c */ /* 0x000fe20003fa4070 */
[--C-:B------:R-:W-:Y:S01]  /*1460*/  @!P0 IMAD.IADD R13, R13, 0x1, -R0.reuse ;  /* 0x000000010d0d8824 */ /* 0x100fe200078e0a00 */
[----:B------:R-:W-:Y:S01]  /*1470*/  ISETP.GE.AND P0, PT, R34, RZ, PT ;  /* 0x000000ff2200720c */ /* 0x000fe20003f06270 */
[----:B------:R-:W-:Y:S01]  /*1480*/  IMAD R37, R0, R28, R37 ;  /* 0x0000001c00257224 */ /* 0x000fe200078e0225 */
[----:B------:R-:W-:Y:S01]  /*1490*/  IABS R36, R42 ;  /* 0x0000002a00247213 */ /* 0x000fe20000000000 */
[----:B------:R-:W-:Y:S01]  /*14a0*/  @!P1 IMAD.IADD R31, R31, 0x1, -R0 ;  /* 0x000000011f1f9824 */ /* 0x000fe200078e0a00 */
[----:B------:R-:W-:Y:S01]  /*14b0*/  ISETP.GE.AND P1, PT, R39, RZ, PT ;  /* 0x000000ff2700720c */ /* 0x000fe20003f26270 */
[----:B------:R-:W-:-:S02]  /*14c0*/  IMAD.MOV.U32 R28, RZ, RZ, R9 ;  /* 0x000000ffff1c7224 */ /* 0x000fc400078e0009 */
[----:B------:R-:W-:Y:S01]  /*14d0*/  @!P2 IMAD.IADD R33, R33, 0x1, -R0 ;  /* 0x000000012121a824 */ /* 0x000fe200078e0a00 */
[----:B------:R-:W-:Y:S01]  /*14e0*/  ISETP.GE.AND P2, PT, R30, RZ, PT ;  /* 0x000000ff1e00720c */ /* 0x000fe20003f46270 */
[----:B------:R-:W-:Y:S01]  /*14f0*/  IMAD.MOV.U32 R32, RZ, RZ, R13 ;  /* 0x000000ffff207224 */ /* 0x000fe200078e000d */
[----:B------:R-:W-:Y:S01]  /*1500*/  MOV R30, R11 ;  /* 0x0000000b001e7202 */ /* 0x000fe20000000f00 */
[----:B------:R-:W-:Y:S01]  /*1510*/  @!P3 IMAD.MOV R28, RZ, RZ, -R28 ;  /* 0x000000ffff1cb224 */ /* 0x000fe200078e0a1c */
[----:B------:R-:W-:Y:S01]  /*1520*/  ISETP.GT.U32.AND P3, PT, R0, R31, PT ;  /* 0x0000001f0000720c */ /* 0x000fe20003f64070 */
[----:B------:R-:W-:Y:S02]  /*1530*/  VIADD R43, R5, 0x2c ;  /* 0x0000002c052b7836 */ /* 0x000fe40000000000 */
[----:B------:R-:W-:-:S03]  /*1540*/  IMAD.HI.U32 R9, R3, R36, RZ ;  /* 0x0000002403097227 */ /* 0x000fc600078e00ff */
[----:B------:R-:W-:Y:S01]  /*1550*/  IABS R39, R43 ;  /* 0x0000002b00277213 */ /* 0x000fe20000000000 */
[----:B------:R-:W-:Y:S01]  /*1560*/  @!P6 IMAD.MOV R32, RZ, RZ, -R32 ;  /* 0x000000ffff20e224 */ /* 0x000fe200078e0a20 */
[C---:B------:R-:W-:Y:S01]  /*1570*/  ISETP.GT.U32.AND P6, PT, R0.reuse, R37, PT ;  /* 0x000000250000720c */ /* 0x040fe20003fc4070 */
[----:B------:R-:W-:Y:S01]  /*1580*/  @!P4 IMAD.MOV R30, RZ, RZ, -R30 ;  /* 0x000000ffff1ec224 */ /* 0x000fe200078e0a1e */
[C---:B------:R-:W-:Y:S01]  /*1590*/  ISETP.GT.U32.AND P4, PT, R0.reuse, R33, PT ;  /* 0x000000210000720c */ /* 0x040fe20003f84070 */
[----:B------:R-:W-:Y:S01]  /*15a0*/  @!P5 IMAD.IADD R15, R15, 0x1, -R0 ;  /* 0x000000010f0fd824 */ /* 0x000fe200078e0a00 */
[----:B------:R-:W-:Y:S01]  /*15b0*/  ISETP.GT.U32.AND P5, PT, R0, R35, PT ;  /* 0x000000230000720c */ /* 0x000fe20003fa4070 */
[----:B------:R-:W-:Y:S02]  /*15c0*/  IMAD.MOV R9, RZ, RZ, -R9 ;  /* 0x000000ffff097224 */ /* 0x000fe400078e0a09 */
[----:B------:R-:W-:-:S04]  /*15d0*/  IMAD.HI.U32 R11, R3, R39, RZ ;  /* 0x00000027030b7227 */ /* 0x000fc800078e00ff */
[C---:B------:R-:W-:Y:S02]  /*15e0*/  IMAD R9, R0.reuse, R9, R36 ;  /* 0x0000000900097224 */ /* 0x040fe400078e0224 */
[--C-:B------:R-:W-:Y:S02]  /*15f0*/  @!P3 IMAD.IADD R31, R31, 0x1, -R0.reuse ;  /* 0x000000011f1fb824 */ /* 0x100fe400078e0a00 */
[----:B------:R-:W-:Y:S01]  /*1600*/  IMAD.MOV R11, RZ, RZ, -R11 ;  /* 0x000000ffff0b7224 */ /* 0x000fe200078e0a0b */
[----:B------:R-:W-:Y:S01]  /*1610*/  ISETP.GT.U32.AND P3, PT, R0, R9, PT ;  /* 0x000000090000720c */ /* 0x000fe20003f64070 */
[--C-:B------:R-:W-:Y:S01]  /*1620*/  @!P6 IMAD.IADD R37, R37, 0x1, -R0.reuse ;  /* 0x000000012525e824 */ /* 0x100fe200078e0a00 */
[----:B------:R-:W-:Y:S01]  /*1630*/  ISETP.GE.AND P6, PT, R43, RZ, PT ;  /* 0x000000ff2b00720c */ /* 0x000fe20003fc6270 */
[----:B------:R-:W-:Y:S02]  /*1640*/  VIADD R13, R5, 0x28 ;  /* 0x00000028050d7836 */ /* 0x000fe40000000000 */
[--C-:B------:R-:W-:Y:S01]  /*1650*/  @!P4 IMAD.IADD R33, R33, 0x1, -R0.reuse ;  /* 0x000000012121c824 */ /* 0x100fe200078e0a00 */
[----:B------:R-:W-:Y:S01]  /*1660*/  ISETP.GE.AND P4, PT, R41, RZ, PT ;  /* 0x000000ff2900720c */ /* 0x000fe20003f86270 */
[----:B------:R-:W-:-:S02]  /*1670*/  @!P5 IMAD.IADD R35, R35, 0x1, -R0 ;  /* 0x000000012323d824 */ /* 0x000fc400078e0a00 */
[----:B------:R-:W-:Y:S01]  /*1680*/  @!P1 IMAD.MOV R31, RZ, RZ, -R31 ;  /* 0x000000ffff1f9224 */ /* 0x000fe200078e0a1f */
[C---:B------:R-:W-:Y:S01]  /*1690*/  ISETP.GT.U32.AND P1, PT, R0.reuse, R37, PT ;  /* 0x000000250000720c */ /* 0x040fe20003f24070 */
[C---:B------:R-:W-:Y:S01]  /*16a0*/  IMAD R11, R0.reuse, R11, R39 ;  /* 0x0000000b000b7224 */ /* 0x040fe200078e0227 */
[----:B------:R-:W-:Y:S01]  /*16b0*/  IABS R39, R13 ;  /* 0x0000000d00277213 */ /* 0x000fe20000000000 */
[----:B------:R-:W-:Y:S01]  /*16c0*/  IMAD.MOV.U32 R34, RZ, RZ, R15 ;  /* 0x000000ffff227224 */ /* 0x000fe200078e000f */
[----:B------:R-:W-:Y:S01]  /*16d0*/  @!P2 IADD3 R33, -R33, RZ, RZ ;  /* 0x000000ff2121a210 */ /* 0x000fe20007ffe1ff */
[----:B------:R-:W-:Y:S01]  /*16e0*/  @!P3 IMAD.IADD R9, R9, 0x1, -R0 ;  /* 0x000000010909b824 */ /* 0x000fe200078e0a00 */
[----:B------:R-:W-:Y:S01]  /*16f0*/  ISETP.GT.U32.AND P5, PT, R0, R35, PT ;  /* 0x000000230000720c */ /* 0x000fe20003fa4070 */
[----:B------:R-:W-:Y:S01]  /*1700*/  @!P0 IMAD.MOV R34, RZ, RZ, -R34 ;  /* 0x000000ffff228224 */ /* 0x000fe200078e0a22 */
[----:B------:R-:W-:Y:S01]  /*1710*/  ISETP.GE.AND P2, PT, R13, RZ, PT ;  /* 0x000000ff0d00720c */ /* 0x000fe20003f46270 */
[----:B------:R-:W-:Y:S01]  /*1720*/  IMAD.HI.U32 R13, R3, R39, RZ ;  /* 0x00000027030d7227 */ /* 0x000fe200078e00ff */
[----:B------:R-:W-:-:S02]  /*1730*/  ISETP.GE.AND P0, PT, R40, RZ, PT ;  /* 0x000000ff2800720c */ /* 0x000fc40003f06270 */
[C---:B------:R-:W-:Y:S01]  /*1740*/  ISETP.GT.U32.AND P3, PT, R0.reuse, R9, PT ;  /* 0x000000090000720c */ /* 0x040fe20003f64070 */
[----:B------:R-:W-:Y:S02]  /*1750*/  IMAD.MOV R13, RZ, RZ, -R13 ;  /* 0x000000ffff0d7224 */ /* 0x000fe400078e0a0d */
[----:B------:R-:W-:Y:S02]  /*1760*/  VIADD R15, R5, 0x24 ;  /* 0x00000024050f7836 */ /* 0x000fe40000000000 */
[--C-:B------:R-:W-:Y:S02]  /*1770*/  @!P1 IMAD.IADD R37, R37, 0x1, -R0.reuse ;  /* 0x0000000125259824 */ /* 0x100fe400078e0a00 */
[----:B------:R-:W-:Y:S01]  /*1780*/  IMAD R13, R0, R13, R39 ;  /* 0x0000000d000d7224 */ /* 0x000fe200078e0227 */
[----:B------:R-:W-:Y:S01]  /*1790*/  IABS R40, R15 ;  /* 0x0000000f00287213 */ /* 0x000fe20000000000 */
[----:B------:R-:W-:Y:S01]  /*17a0*/  @!P5 IMAD.IADD R35, R35, 0x1, -R0 ;  /* 0x000000012323d824 */ /* 0x000fe200078e0a00 */
[----:B------:R-:W-:Y:S01]  /*17b0*/  ISETP.GE.AND P5, PT, R42, RZ, PT ;  /* 0x000000ff2a00720c */ /* 0x000fe20003fa6270 */
[----:B------:R-:W-:Y:S01]  /*17c0*/  @!P4 IMAD.MOV R37, RZ, RZ, -R37 ;  /* 0x000000ffff25c224 */ /* 0x000fe200078e0a25 */
[C---:B------:R-:W-:Y:S01]  /*17d0*/  ISETP.GT.U32.AND P4, PT, R0.reuse, R13, PT ;  /* 0x0000000d0000720c */ /* 0x040fe20003f84070 */
[----:B------:R-:W-:Y:S01]  /*17e0*/  @!P0 IMAD.MOV R35, RZ, RZ, -R35 ;  /* 0x000000ffff238224 */ /* 0x000fe200078e0a23 */
[----:B------:R-:W-:Y:S01]  /*17f0*/  ISETP.GE.AND P1, PT, R15, RZ, PT ;  /* 0x000000ff0f00720c */ /* 0x000fe20003f26270 */
[----:B------:R-:W-:Y:S01]  /*1800*/  IMAD.HI.U32 R15, R3, R40, RZ ;  /* 0x00000028030f7227 */ /* 0x000fe200078e00ff */
[----:B------:R-:W-:-:S03]  /*1810*/  ISETP.GT.U32.AND P0, PT, R0, R11, PT ;  /* 0x0000000b0000720c */ /* 0x000fc60003f04070 */
[----:B------:R-:W-:Y:S02]  /*1820*/  VIADD R36, R5, 0x20 ;  /* 0x0000002005247836 */ /* 0x000fe40000000000 */
[----:B------:R-:W-:Y:S02]  /*1830*/  @!P3 IMAD.IADD R9, R9, 0x1, -R0 ;  /* 0x000000010909b824 */ /* 0x000fe400078e0a00 */
[----:B------:R-:W-:Y:S01]  /*1840*/  IMAD.MOV R15, RZ, RZ, -R15 ;  /* 0x000000ffff0f7224 */ /* 0x000fe200078e0a0f */
[----:B------:R-:W-:Y:S01]  /*1850*/  ISETP.GE.AND P3, PT, R36, RZ, PT ;  /* 0x000000ff2400720c */ /* 0x000fe20003f66270 */
[----:B------:R-:W-:Y:S01]  /*1860*/  VIADD R44, R5, 0x1c ;  /* 0x0000001c052c7836 */ /* 0x000fe20000000000 */
[----:B------:R-:W-:Y:S01]  /*1870*/  IABS R41, R36 ;  /* 0x0000002400297213 */ /* 0x000fe20000000000 */
[----:B------:R-:W-:Y:S02]  /*1880*/  IMAD R15, R0, R15, R40 ;  /* 0x0000000f000f7224 */ /* 0x000fe400078e0228 */
[----:B------:R-:W-:Y:S01]  /*1890*/  IMAD.MOV.U32 R36, RZ, RZ, R9 ;  /* 0x000000ffff247224 */ /* 0x000fe200078e0009 */
[----:B------:R-:W-:Y:S01]  /*18a0*/  IABS R42, R44 ;  /* 0x0000002c002a7213 */ /* 0x000fe20000000000 */
[----:B------:R-:W-:-:S02]  /*18b0*/  @!P4 IMAD.IADD R13, R13, 0x1, -R0 ;  /* 0x000000010d0dc824 */ /* 0x000fc400078e0a00 */
[----:B------:R-:W-:Y:S01]  /*18c0*/  @!P5 IMAD.MOV R36, RZ, RZ, -R36 ;  /* 0x000000ffff24d224 */ /* 0x000fe200078e0a24 */
[C---:B------:R-:W-:Y:S01]  /*18d0*/  ISETP.GT.U32.AND P5, PT, R0.reuse, R15, PT ;  /* 0x0000000f0000720c */ /* 0x040fe20003fa4070 */
[----:B------:R-:W-:Y:S01]  /*18e0*/  @!P0 IMAD.IADD R11, R11, 0x1, -R0 ;  /* 0x000000010b0b8824 */ /* 0x000fe200078e0a00 */
[----:B------:R-:W-:Y:S01]  /*18f0*/  ISETP.GT.U32.AND P4, PT, R0, R13, PT ;  /* 0x0000000d0000720c */ /* 0x000fe20003f84070 */
[----:B------:R-:W-:-:S03]  /*1900*/  IMAD.HI.U32 R39, R3, R41, RZ ;  /* 0x0000002903277227 */ /* 0x000fc600078e00ff */
[----:B------:R-:W-:Y:S01]  /*1910*/  ISETP.GT.U32.AND P0, PT, R0, R11, PT ;  /* 0x0000000b0000720c */ /* 0x000fe20003f04070 */
[----:B------:R-:W-:-:S04]  /*1920*/  IMAD.HI.U32 R40, R3, R42, RZ ;  /* 0x0000002a03287227 */ /* 0x000fc800078e00ff */
[----:B------:R-:W-:Y:S02]  /*1930*/  IMAD.MOV R39, RZ, RZ, -R39 ;  /* 0x000000ffff277224 */ /* 0x000fe400078e0a27 */
[----:B------:R-:W-:Y:S02]  /*1940*/  IMAD.MOV R43, RZ, RZ, -R40 ;  /* 0x000000ffff2b7224 */ /* 0x000fe400078e0a28 */
[C---:B------:R-:W-:Y:S02]  /*1950*/  VIADD R50, R5.reuse, 0x18 ;  /* 0x0000001805327836 */ /* 0x040fe40000000000 */
[----:B------:R-:W-:Y:S02]  /*1960*/  VIADD R52, R5, 0x14 ;  /* 0x0000001405347836 */ /* 0x000fe40000000000 */
[C---:B------:R-:W-:Y:S02]  /*1970*/  IMAD R9, R0.reuse, R39, R41 ;  /* 0x0000002700097224 */ /* 0x040fe400078e0229 */
[----:B------:R-:W-:Y:S01]  /*1980*/  IMAD R39, R0, R43, R42 ;  /* 0x0000002b00277224 */ /* 0x000fe200078e022a */
[----:B------:R-:W-:Y:S01]  /*1990*/  IABS R43, R50 ;  /* 0x00000032002b7213 */ /* 0x000fe20000000000 */
[----:B------:R-:W-:Y:S01]  /*19a0*/  @!P5 IMAD.IADD R15, R15, 0x1, -R0 ;  /* 0x000000010f0fd824 */ /* 0x000fe200078e0a00 */
[----:B------:R-:W-:Y:S01]  /*19b0*/  IABS R45, R52 ;  /* 0x00000034002d7213 */ /* 0x000fe20000000000 */
[----:B------:R-:W-:-:S02]  /*19c0*/  VIADD R54, R5, 0xc ;  /* 0x0000000c05367836 */ /* 0x000fc40000000000 */
[----:B------:R-:W-:Y:S01]  /*19d0*/  @!P4 IMAD.IADD R13, R13, 0x1, -R0 ;  /* 0x000000010d0dc824 */ /* 0x000fe200078e0a00 */
[C---:B------:R-:W-:Y:S01]  /*19e0*/  ISETP.GT.U32.AND P4, PT, R0.reuse, R9, PT ;  /* 0x000000090000720c */ /* 0x040fe20003f84070 */
[C---:B------:R-:W-:Y:S01]  /*19f0*/  IMAD.HI.U32 R40, R3.reuse, R43, RZ ;  /* 0x0000002b03287227 */ /* 0x040fe200078e00ff */
[----:B------:R-:W-:Y:S02]  /*1a00*/  ISETP.GT.U32.AND P5, PT, R0, R15, PT ;  /* 0x0000000f0000720c */ /* 0x000fe40003fa4070 */
[----:B------:R-:W-:Y:S01]  /*1a10*/  IABS R48, R54 ;  /* 0x0000003600307213 */ /* 0x000fe20000000000 */
[----:B------:R-:W-:-:S04]  /*1a20*/  IMAD.HI.U32 R41, R3, R45, RZ ;  /* 0x0000002d03297227 */ /* 0x000fc800078e00ff */
[----:B------:R-:W-:Y:S01]  /*1a30*/  @!P0 IMAD.IADD R11, R11, 0x1, -R0 ;  /* 0x000000010b0b8824 */ /* 0x000fe200078e0a00 */
[----:B------:R-:W-:Y:S01]  /*1a40*/  ISETP.GE.AND P0, PT, R44, RZ, PT ;  /* 0x000000ff2c00720c */ /* 0x000fe20003f06270 */
[----:B------:R-:W-:-:S04]  /*1a50*/  IMAD.HI.U32 R42, R3, R47, RZ ;  /* 0x0000002f032a7227 */ /* 0x000fc800078e00ff */
[----:B------:R-:W-:Y:S02]  /*1a60*/  IMAD.MOV R44, RZ, RZ, -R40 ;  /* 0x000000ffff2c7224 */ /* 0x000fe400078e0a28 */
[----:B------:R-:W-:Y:S02]  /*1a70*/  IMAD.MOV R46, RZ, RZ, -R41 ;  /* 0x000000ffff2e7224 */ /* 0x000fe400078e0a29 */
[----:B------:R-:W-:Y:S02]  /*1a80*/  IMAD.MOV R42, RZ, RZ, -R42 ;  /* 0x000000ffff2a7224 */ /* 0x000fe400078e0a2a */
[----:B------:R-:W-:-:S04]  /*1a90*/  IMAD.HI.U32 R40, R3, R48, RZ ;  /* 0x0000003003287227 */ /* 0x000fc800078e00ff */
[C---:B------:R-:W-:Y:S02]  /*1aa0*/  IMAD R41, R0.reuse, R44, R43 ;  /* 0x0000002c00297224 */ /* 0x040fe400078e022b */
[C---:B------:R-:W-:Y:S02]  /*1ab0*/  IMAD R43, R0.reuse, R46, R45 ;  /* 0x0000002e002b7224 */ /* 0x040fe400078e022d */
[C---:B------:R-:W-:Y:S02]  /*1ac0*/  IMAD R45, R0.reuse, R42, R47 ;  /* 0x0000002a002d7224 */ /* 0x040fe400078e022f */
[----:B------:R-:W-:Y:S02]  /*1ad0*/  IMAD.MOV R47, RZ, RZ, -R40 ;  /* 0x000000ffff2f7224 */ /* 0x000fe400078e0a28 */
[----:B------:R-:W-:Y:S02]  /*1ae0*/  VIADD R55, R5, 0x8 ;  /* 0x0000000805377836 */ /* 0x000fe40000000000 */
[--C-:B------:R-:W-:Y:S01]  /*1af0*/  @!P4 IMAD.IADD R9, R9, 0x1, -R0.reuse ;  /* 0x000000010909c824 */ /* 0x100fe200078e0a00 */
[C---:B------:R-:W-:Y:S01]  /*1b00*/  ISETP.GT.U32.AND P4, PT, R0.reuse, R41, PT ;  /* 0x000000290000720c */ /* 0x040fe20003f84070 */
[----:B------:R-:W-:Y:S01]  /*1b10*/  IMAD.MOV.U32 R40, RZ, RZ, R11 ;  /* 0x000000ffff287224 */ /* 0x000fe200078e000b */
[----:B------:R-:W-:Y:S01]  /*1b20*/  IABS R49, R55 ;  /* 0x0000003700317213 */ /* 0x000fe20000000000 */
[----:B------:R-:W-:Y:S01]  /*1b30*/  @!P5 IMAD.IADD R15, R15, 0x1, -R0 ;  /* 0x000000010f0fd824 */ /* 0x000fe200078e0a00 */
[C---:B------:R-:W-:Y:S01]  /*1b40*/  ISETP.GT.U32.AND P5, PT, R0.reuse, R39, PT ;  /* 0x000000270000720c */ /* 0x040fe20003fa4070 */
[----:B------:R-:W-:Y:S01]  /*1b50*/  @!P6 IMAD.MOV R40, RZ, RZ, -R40 ;  /* 0x000000ffff28e224 */ /* 0x000fe200078e0a28 */
[----:B------:R-:W-:Y:S01]  /*1b60*/  ISETP.GT.U32.AND P6, PT, R0, R9, PT ;  /* 0x000000090000720c */ /* 0x000fe20003fc4070 */
[----:B------:R-:W-:-:S04]  /*1b70*/  IMAD.HI.U32 R42, R3, R49, RZ ;  /* 0x00000031032a7227 */ /* 0x000fc800078e00ff */
[----:B------:R-:W-:Y:S02]  /*1b80*/  IMAD.MOV R42, RZ, RZ, -R42 ;  /* 0x000000ffff2a7224 */ /* 0x000fe400078e0a2a */
[----:B------:R-:W-:Y:S02]  /*1b90*/  VIADD R11, R5, 0x4 ;  /* 0x00000004050b7836 */ /* 0x000fe40000000000 */
[----:B------:R-:W-:Y:S02]  /*1ba0*/  IMAD.MOV.U32 R44, RZ, RZ, R15 ;  /* 0x000000ffff2c7224 */ /* 0x000fe400078e000f */
[--C-:B------:R-:W-:Y:S01]  /*1bb0*/  @!P5 IMAD.IADD R39, R39, 0x1, -R0.reuse ;  /* 0x000000012727d824 */ /* 0x100fe200078e0a00 */
[----:B------:R-:W-:Y:S01]  /*1bc0*/  ISETP.GE.AND P5, PT, R5, RZ, PT ;  /* 0x000000ff0500720c */ /* 0x000fe20003fa6270 */
[C---:B------:R-:W-:Y:S01]  /*1bd0*/  IMAD R5, R0.reuse, R42, R49 ;  /* 0x0000002a00057224 */ /* 0x040fe200078e0231 */
[----:B------:R-:W-:Y:S01]  /*1be0*/  MOV R42, R13 ;  /* 0x0000000d002a7202 */ /* 0x000fe20000000f00 */
[--C-:B------:R-:W-:Y:S01]  /*1bf0*/  @!P6 IMAD.IADD R9, R9, 0x1, -R0.reuse ;  /* 0x000000010909e824 */ /* 0x100fe200078e0a00 */
[----:B------:R-:W-:Y:S01]  /*1c00*/  IABS R49, R11 ;  /* 0x0000000b00317213 */ /* 0x000fe20000000000 */
[----:B------:R-:W-:Y:S01]  /*1c10*/  @!P4 IMAD.IADD R41, R41, 0x1, -R0 ;  /* 0x000000012929c824 */ /* 0x000fe200078e0a00 */
[C---:B------:R-:W-:Y:S01]  /*1c20*/  ISETP.GT.U32.AND P4, PT, R0.reuse, R39, PT ;  /* 0x000000270000720c */ /* 0x040fe20003f84070 */
[C---:B------:R-:W-:Y:S01]  /*1c30*/  IMAD R47, R0.reuse, R47, R48 ;  /* 0x0000002f002f7224 */ /* 0x040fe200078e0230 */
[----:B------:R-:W-:Y:S01]  /*1c40*/  ISETP.GT.U32.AND P6, PT, R0, R43, PT ;  /* 0x0000002b0000720c */ /* 0x000fe20003fc4070 */
[----:B------:R-:W-:-:S02]  /*1c50*/  IMAD.MOV.U32 R46, RZ, RZ, R9 ;  /* 0x000000ffff2e7224 */ /* 0x000fc400078e0009 */
[----:B------:R-:W-:Y:S01]  /*1c60*/  @!P1 IMAD.MOV R44, RZ, RZ, -R44 ;  /* 0x000000ffff2c9224 */ /* 0x000fe200078e0a2c */
[C---:B------:R-:W-:Y:S01]  /*1c70*/  ISETP.GT.U32.AND P1, PT, R0.reuse, R45, PT ;  /* 0x0000002d0000720c */ /* 0x040fe20003f24070 */
[----:B------:R-:W-:Y:S01]  /*1c80*/  @!P2 IMAD.MOV R42, RZ, RZ, -R42 ;  /* 0x000000ffff2aa224 */ /* 0x000fe200078e0a2a */
[C---:B------:R-:W-:Y:S01]  /*1c90*/  ISETP.GT.U32.AND P2, PT, R0.reuse, R41, PT ;  /* 0x000000290000720c */ /* 0x040fe20003f44070 */
[----:B------:R-:W-:Y:S01]  /*1ca0*/  @!P3 IMAD.MOV R46, RZ, RZ, -R46 ;  /* 0x000000ffff2eb224 */ /* 0x000fe200078e0a2e */
[----:B------:R-:W-:Y:S01]  /*1cb0*/  ISETP.GT.U32.AND P3, PT, R0, R47, PT ;  /* 0x0000002f0000720c */ /* 0x000fe20003f64070 */
[----:B------:R-:W-:-:S04]  /*1cc0*/  IMAD.HI.U32 R13, R3, R49, RZ ;  /* 0x00000031030d7227 */ /* 0x000fc800078e00ff */
[----:B------:R-:W-:-:S04]  /*1cd0*/  IMAD.HI.U32 R3, R3, R51, RZ ;  /* 0x0000003303037227 */ /* 0x000fc800078e00ff */
[--C-:B------:R-:W-:Y:S02]  /*1ce0*/  @!P1 IMAD.IADD R45, R45, 0x1, -R0.reuse ;  /* 0x000000012d2d9824 */ /* 0x100fe400078e0a00 */
[--C-:B------:R-:W-:Y:S01]  /*1cf0*/  @!P2 IMAD.IADD R41, R41, 0x1, -R0.reuse ;  /* 0x000000012929a824 */ /* 0x100fe200078e0a00 */
[----:B------:R-:W-:Y:S01]  /*1d00*/  ISETP.GE.AND P2, PT, R50, RZ, PT ;  /* 0x000000ff3200720c */ /* 0x000fe20003f46270 */
[----:B------:R-:W-:Y:S01]  /*1d10*/  @!P3 IMAD.IADD R47, R47, 0x1, -R0 ;  /* 0x000000012f2fb824 */ /* 0x000fe200078e0a00 */
[----:B------:R-:W-:Y:S01]  /*1d20*/  ISETP.GT.U32.AND P3, PT, R0, R45, PT ;  /* 0x0000002d0000720c */ /* 0x000fe20003f64070 */
[----:B------:R-:W-:Y:S02]  /*1d30*/  IMAD.MOV R13, RZ, RZ, -R13 ;  /* 0x000000ffff0d7224 */ /* 0x000fe400078e0a0d */
[----:B------:R-:W-:Y:S01]  /*1d40*/  IMAD.MOV R9, RZ, RZ, -R3 ;  /* 0x000000ffff097224 */ /* 0x000fe200078e0a03 */
[----:B------:R-:W-:Y:S01]  /*1d50*/  SHF.L.U32 R3, R2, 0x6, RZ ;  /* 0x0000000602037819 */ /* 0x000fe200000006ff */
[----:B------:R-:W-:-:S02]  /*1d60*/  IMAD R49, R0, R13, R49 ;  /* 0x0000000d00317224 */ /* 0x000fc400078e0231 */
[C---:B------:R-:W-:Y:S01]  /*1d70*/  IMAD R51, R0.reuse, R9, R51 ;  /* 0x0000000900337224 */ /* 0x040fe200078e0233 */
[----:B------:R-:W-:Y:S01]  /*1d80*/  LOP3.LUT R3, R3, 0x1c0, RZ, 0xc0, !PT ;  /* 0x000001c003037812 */ /* 0x000fe200078ec0ff */
[--C-:B------:R-:W-:Y:S01]  /*1d90*/  @!P4 IMAD.IADD R39, R39, 0x1, -R0.reuse ;  /* 0x000000012727c824 */ /* 0x100fe200078e0a00 */
[C---:B------:R-:W-:Y:S01]  /*1da0*/  ISETP.GT.U32.AND P4, PT, R0.reuse, R5, PT ;  /* 0x000000050000720c */ /* 0x040fe20003f84070 */
[----:B------:R-:W-:Y:S01]  /*1db0*/  @!P2 IMAD.MOV R41, RZ, RZ, -R41 ;  /* 0x000000ffff29a224 */ /* 0x000fe200078e0a29 */
[C---:B------:R-:W-:Y:S01]  /*1dc0*/  ISETP.GT.U32.AND P2, PT, R0.reuse, R49, PT ;  /* 0x000000310000720c */ /* 0x040fe20003f44070 */
[----:B------:R-:W-:Y:S01]  /*1dd0*/  @!P3 IMAD.IADD R45, R45, 0x1, -R0 ;  /* 0x000000012d2db824 */ /* 0x000fe200078e0a00 */
[----:B------:R-:W-:Y:S01]  /*1de0*/  ISETP.GT.U32.AND P3, PT, R0, R51, PT ;  /* 0x000000330000720c */ /* 0x000fe20003f64070 */
[----:B------:R-:W-:Y:S01]  /*1df0*/  VIADD R3, R3, UR4 ;  /* 0x0000000403037c36 */ /* 0x000fe20008000000 */
[----:B------:R-:W-:Y:S01]  /*1e00*/  SHF.R.S32.HI R9, RZ, 0x6, R2 ;  /* 0x00000006ff097819 */ /* 0x000fe20000011402 */
[----:B------:R-:W-:-:S02]  /*1e10*/  IMAD.SHL.U32 R15, R2, 0x20, RZ ;  /* 0x00000020020f7824 */ /* 0x000fc400078e00ff */
[----:B------:R-:W-:Y:S01]  /*1e20*/  IMAD R50, R4, 0x10, R3 ;  /* 0x0000001004327824 */ /* 0x000fe200078e0203 */
[----:B------:R-:W-:Y:S01]  /*1e30*/  SHF.R.S32.HI R4, RZ, 0x2, R2 ;  /* 0x00000002ff047819 */ /* 0x000fe20000011402 */
[--C-:B------:R-:W-:Y:S01]  /*1e40*/  @!P6 IMAD.IADD R43, R43, 0x1, -R0.reuse ;  /* 0x000000012b2be824 */ /* 0x100fe200078e0a00 */
[----:B------:R-:W-:Y:S01]  /*1e50*/  LOP3.LUT R15, R15, 0x60, RZ, 0xc0, !PT ;  /* 0x000000600f0f7812 */ /* 0x000fe200078ec0ff */
[--C-:B------:R-:W-:Y:S01]  /*1e60*/  @!P4 IMAD.IADD R5, R5, 0x1, -R0.reuse ;  /* 0x000000010505c824 */ /* 0x100fe200078e0a00 */
[----:B------:R-:W-:Y:S01]  /*1e70*/  SGXT R4, R4, 0x1 ;  /* 0x000000010404781a */ /* 0x000fe20000000200 */
[--C-:B------:R-:W-:Y:S01]  /*1e80*/  @!P2 IMAD.IADD R49, R49, 0x1, -R0.reuse ;  /* 0x000000013131a824 */ /* 0x100fe200078e0a00 */
[C---:B------:R-:W-:Y:S01]  /*1e90*/  ISETP.GT.U32.AND P1, PT, R0.reuse, R43, PT ;  /* 0x0000002b0000720c */ /* 0x040fe20003f24070 */
[----:B------:R-:W-:Y:S01]  /*1ea0*/  @!P3 IMAD.IADD R51, R51, 0x1, -R0 ;  /* 0x000000013333b824 */ /* 0x000fe200078e0a00 */
[C---:B------:R-:W-:Y:S01]  /*1eb0*/  ISETP.GT.U32.AND P4, PT, R0.reuse, R5, PT ;  /* 0x000000050000720c */ /* 0x040fe20003f84070 */
[----:B------:R-:W-:Y:S01]  /*1ec0*/  @!P0 IMAD.MOV R39, RZ, RZ, -R39 ;  /* 0x000000ffff278224 */ /* 0x000fe200078e0a27 */
[----:B------:R-:W-:Y:S01]  /*1ed0*/  ISETP.GT.U32.AND P2, PT, R0, R49, PT ;  /* 0x000000310000720c */ /* 0x000fe20003f44070 */
[----:B------:R-:W-:Y:S01]  /*1ee0*/  IMAD.SHL.U32 R3, R2, 0x10, RZ ;  /* 0x0000001002037824 */ /* 0x000fe200078e00ff */
[----:B------:R-:W-:Y:S01]  /*1ef0*/  ISETP.GT.U32.AND P3, PT, R0, R51, PT ;  /* 0x000000330000720c */ /* 0x000fe20003f64070 */
[----:B------:R-:W-:Y:S01]  /*1f00*/  IMAD.SHL.U32 R13, R2, 0x2, RZ ;  /* 0x00000002020d7824 */ /* 0x000fe200078e00ff */
[----:B------:R-:W-:Y:S01]  /*1f10*/  ISETP.GT.U32.AND P0, PT, R0, R47, PT ;  /* 0x0000002f0000720c */ /* 0x000fe20003f04070 */
[----:B------:R-:W-:Y:S01]  /*1f20*/  IMAD.SHL.U32 R48, R2, 0x8, RZ ;  /* 0x0000000802307824 */ /* 0x000fe200078e00ff */
[----:B------:R-:W-:-:S02]  /*1f30*/  LOP3.LUT R4, R15, 0x90, R4, 0xf8, !PT ;  /* 0x000000900f047812 */ /* 0x000fc400078ef804 */
[----:B------:R-:W-:Y:S01]  /*1f40*/  LOP3.LUT R3, R3, 0x100, RZ, 0xc0, !PT ;  /* 0x0000010003037812 */ /* 0x000fe200078ec0ff */
[--C-:B------:R-:W-:Y:S01]  /*1f50*/  @!P1 IMAD.IADD R43, R43, 0x1, -R0.reuse ;  /* 0x000000012b2b9824 */ /* 0x100fe200078e0a00 */
[----:B------:R-:W-:Y:S01]  /*1f60*/  LOP3.LUT R4, R4, 0x10, R13, 0x78, !PT ;  /* 0x0000001004047812 */ /* 0x000fe200078e780d */
[--C-:B------:R-:W-:Y:S01]  /*1f70*/  @!P4 IMAD.IADD R5, R5, 0x1, -R0.reuse ;  /* 0x000000010505c824 */ /* 0x100fe200078e0a00 */
[----:B------:R-:W-:Y:S01]  /*1f80*/  SGXT R2, R9, 0x1 ;  /* 0x000000010902781a */ /* 0x000fe20000000200 */
[--C-:B------:R-:W-:Y:S01]  /*1f90*/  @!P2 IMAD.IADD R49, R49, 0x1, -R0.reuse ;  /* 0x000000013131a824 */ /* 0x100fe200078e0a00 */
[----:B------:R-:W-:Y:S01]  /*1fa0*/  ISETP.GE.AND P2, PT, R11, RZ, PT ;  /* 0x000000ff0b00720c */ /* 0x000fe20003f46270 */
[--C-:B------:R-:W-:Y:S01]  /*1fb0*/  @!P3 IMAD.IADD R51, R51, 0x1, -R0.reuse ;  /* 0x000000013333b824 */ /* 0x100fe200078e0a00 */
[----:B------:R-:W-:Y:S01]  /*1fc0*/  IADD3 R11, R4, UR4, R3 ;  /* 0x00000004040b7c10 */ /* 0x000fe2000fffe003 */
[----:B------:R-:W-:Y:S01]  /*1fd0*/  @!P0 IMAD.IADD R47, R47, 0x1, -R0 ;  /* 0x000000012f2f8824 */ /* 0x000fe200078e0a00 */
[----:B------:R-:W-:Y:S01]  /*1fe0*/  LOP3.LUT R2, R2, 0x90, RZ, 0xc0, !PT ;  /* 0x0000009002027812 */ /* 0x000fe200078ec0ff */
[----:B------:R-:W-:Y:S01]  /*1ff0*/  @!P5 IMAD.MOV R51, RZ, RZ, -R51 ;  /* 0x000000ffff33d224 */ /* 0x000fe200078e0a33 */
[----:B------:R-:W-:-:S02]  /*2000*/  ISETP.NE.AND P3, PT, R29, RZ, PT ;  /* 0x000000ff1d00720c */ /* 0x000fc40003f65270 */
[----:B------:R-:W-:Y:S02]  /*2010*/  LOP3.LUT R3, RZ, R29, RZ, 0x33, !PT ;  /* 0x0000001dff037212 */ /* 0x000fe400078e33ff */
[----:B------:R-:W0:Y:S01]  /*2020*/  LDC R29, c[0x0][0x240] ;  /* 0x00009000ff1d7b82 */ /* 0x000e220000000800 */
[--C-:B------:R-:W-:Y:S02]  /*2030*/  LOP3.LUT R9, R48, 0x30, R13.reuse, 0x48, !PT ;  /* 0x0000003030097812 */ /* 0x100fe400078e480d */
[----:B------:R-:W-:Y:S01]  /*2040*/  LOP3.LUT R13, R2, 0x7e, R13, 0x78, !PT ;  /* 0x0000007e020d7812 */ /* 0x000fe200078e780d */
[----:B------:R-:W-:Y:S01]  /*2050*/  @!P2 IMAD.MOV R49, RZ, RZ, -R49 ;  /* 0x000000ffff31a224 */ /* 0x000fe200078e0a31 */
[----:B------:R-:W-:Y:S01]  /*2060*/  ISETP.GE.AND P1, PT, R53, RZ, PT ;  /* 0x000000ff3500720c */ /* 0x000fe20003f26270 */
[----:B------:R-:W-:Y:S01]  /*2070*/  IMAD.IADD R9, R9, 0x1, R50 ;  /* 0x0000000109097824 */ /* 0x000fe200078e0232 */
[----:B------:R-:W-:Y:S02]  /*2080*/  ISETP.GE.AND P0, PT, R54, RZ, PT ;  /* 0x000000ff3600720c */ /* 0x000fe40003f06270 */
[----:B------:R-:W-:-:S02]  /*2090*/  ISETP.GE.AND P4, PT, R55, RZ, PT ;  /* 0x000000ff3700720c */ /* 0x000fc40003f86270 */
[C---:B------:R-:W-:Y:S02]  /*20a0*/  SEL R0, R3.reuse, R37, !P3 ;  /* 0x0000002503007207 */ /* 0x040fe40005800000 */
[C---:B------:R-:W-:Y:S02]  /*20b0*/  SEL R2, R3.reuse, R36, !P3 ;  /* 0x0000002403027207 */ /* 0x040fe40005800000 */
[----:B------:R-:W-:Y:S01]  /*20c0*/  ISETP.GE.AND P6, PT, R52, RZ, PT ;  /* 0x000000ff3400720c */ /* 0x000fe20003fc6270 */
[----:B------:R-:W1:Y:S01]  /*20d0*/  LDC.64 R36, c[0x0][0x218] ;  /* 0x00008600ff247b82 */ /* 0x000e620000000a00 */
[C---:B------:R-:W-:Y:S01]  /*20e0*/  SEL R12, R3.reuse, R12, !P3 ;  /* 0x0000000c030c7207 */ /* 0x040fe20005800000 */
[----:B------:R-:W-:Y:S01]  /*20f0*/  @!P1 IMAD.MOV R45, RZ, RZ, -R45 ;  /* 0x000000ffff2d9224 */ /* 0x000fe200078e0a2d */
[C---:B------:R-:W-:Y:S01]  /*2100*/  SEL R7, R3.reuse, R7, !P3 ;  /* 0x0000000703077207 */ /* 0x040fe20005800000 */
[----:B------:R-:W-:Y:S01]  /*2110*/  @!P0 IMAD.MOV R47, RZ, RZ, -R47 ;  /* 0x000000ffff2f8224 */ /* 0x000fe200078e0a2f */
[C---:B------:R-:W-:Y:S01]  /*2120*/  SEL R8, R3.reuse, R8, !P3 ;  /* 0x0000000803087207 */ /* 0x040fe20005800000 */
[----:B------:R-:W-:Y:S01]  /*2130*/  @!P4 IMAD.MOV R5, RZ, RZ, -R5 ;  /* 0x000000ffff05c224 */ /* 0x000fe200078e0a05 */
[C---:B------:R-:W-:Y:S01]  /*2140*/  SEL R39, R3.reuse, R39, !P3 ;  /* 0x0000002703277207 */ /* 0x040fe20005800000 */
[-C--:B0-----:R-:W-:Y:S01]  /*2150*/  IMAD R50, R12, R29.reuse, RZ ;  /* 0x0000001d0c327224 */ /* 0x081fe200078e02ff */
[C---:B------:R-:W-:Y:S01]  /*2160*/  SEL R6, R3.reuse, R6, !P3 ;  /* 0x0000000603067207 */ /* 0x040fe20005800000 */
[-C--:B------:R-:W-:Y:S01]  /*2170*/  IMAD R52, R8, R29.reuse, RZ ;  /* 0x0000001d08347224 */ /* 0x080fe200078e02ff */
[----:B------:R-:W-:Y:S01]  /*2180*/  SEL R10, R3, R10, !P3 ;  /* 0x0000000a030a7207 */ /* 0x000fe20005800000 */
[-C--:B------:R-:W-:Y:S01]  /*2190*/  IMAD R91, R39, R29.reuse, RZ ;  /* 0x0000001d275b7224 */ /* 0x080fe200078e02ff */
[----:B------:R-:W-:Y:S01]  /*21a0*/  @!P6 IADD3 R43, -R43, RZ, RZ ;  /* 0x000000ff2b2be210 */ /* 0x000fe20007ffe1ff */
[----:B------:R-:W0:Y:S01]  /*21b0*/  LDC R39, c[0x0][0x238] ;  /* 0x00008e00ff277b82 */ /* 0x000e220000000800 */
[C---:B------:R-:W-:Y:S01]  /*21c0*/  SEL R14, R3.reuse, R14, !P3 ;  /* 0x0000000e030e7207 */ /* 0x040fe20005800000 */
[-C--:B------:R-:W-:Y:S01]  /*21d0*/  IMAD R53, R10, R29.reuse, RZ ;  /* 0x0000001d0a357224 */ /* 0x080fe200078e02ff */
[C---:B------:R-:W-:Y:S01]  /*21e0*/  SEL R16, R3.reuse, R16, !P3 ;  /* 0x0000001003107207 */ /* 0x040fe20005800000 */
[-C--:B------:R-:W-:Y:S01]  /*21f0*/  IMAD R48, R6, R29.reuse, RZ ;  /* 0x0000001d06307224 */ /* 0x080fe200078e02ff */
[C---:B------:R-:W-:Y:S01]  /*2200*/  SEL R24, R3.reuse, R24, !P3 ;  /* 0x0000001803187207 */ /* 0x040fe20005800000 */
[----:B------:R-:W-:Y:S01]  /*2210*/  IMAD R54, R14, R29, RZ ;  /* 0x0000001d0e367224 */ /* 0x000fe200078e02ff */
[C---:B------:R-:W-:Y:S01]  /*2220*/  SEL R25, R3.reuse, R25, !P3 ;  /* 0x0000001903197207 */ /* 0x040fe20005800000 */
[-C--:B------:R-:W-:Y:S01]  /*2230*/  IMAD R55, R16, R29.reuse, RZ ;  /* 0x0000001d10377224 */ /* 0x080fe200078e02ff */
[C---:B------:R-:W-:Y:S01]  /*2240*/  SEL R26, R3.reuse, R26, !P3 ;  /* 0x0000001a031a7207 */ /* 0x040fe20005800000 */
[----:B------:R-:W-:Y:S01]  /*2250*/  IMAD R113, R0, R29, RZ ;  /* 0x0000001d00717224 */ /* 0x000fe200078e02ff */
[----:B------:R-:W-:Y:S01]  /*2260*/  SEL R27, R3, R27, !P3 ;  /* 0x0000001b031b7207 */ /* 0x000fe20005800000 */
[-C--:B------:R-:W-:Y:S01]  /*2270*/  IMAD R56, R25, R29.reuse, RZ ;  /* 0x0000001d19387224 */ /* 0x080fe200078e02ff */
[C---:B------:R-:W-:Y:S01]  /*2280*/  SEL R28, R3.reuse, R28, !P3 ;  /* 0x0000001c031c7207 */ /* 0x040fe20005800000 */
[-C--:B------:R-:W-:Y:S01]  /*2290*/  IMAD R26, R26, R29.reuse, RZ ;  /* 0x0000001d1a1a7224 */ /* 0x080fe200078e02ff */
[----:B------:R-:W-:Y:S01]  /*22a0*/  SEL R30, R3, R30, !P3 ;  /* 0x0000001e031e7207 */ /* 0x000fe20005800000 */
[-C--:B------:R-:W-:Y:S01]  /*22b0*/  IMAD R127, R27, R29.reuse, RZ ;  /* 0x0000001d1b7f7224 */ /* 0x080fe200078e02ff */
[C---:B------:R-:W-:Y:S01]  /*22c0*/  SEL R32, R3.reuse, R32, !P3 ;  /* 0x0000002003207207 */ /* 0x040fe20005800000 */
[-C--:B------:R-:W-:Y:S01]  /*22d0*/  IMAD R24, R24, R29.reuse, RZ ;  /* 0x0000001d18187224 */ /* 0x080fe200078e02ff */
[C---:B------:R-:W-:Y:S01]  /*22e0*/  SEL R34, R3.reuse, R34, !P3 ;  /* 0x0000002203227207 */ /* 0x040fe20005800000 */
[----:B------:R-:W-:Y:S01]  /*22f0*/  IMAD R28, R28, R29, RZ ;  /* 0x0000001d1c1c7224 */ /* 0x000fe200078e02ff */
[C---:B------:R-:W-:Y:S01]  /*2300*/  SEL R31, R3.reuse, R31, !P3 ;  /* 0x0000001f031f7207 */ /* 0x040fe20005800000 */
[----:B------:R-:W-:Y:S01]  /*2310*/  IMAD R107, R2, R29, RZ ;  /* 0x0000001d026b7224 */ /* 0x000fe200078e02ff */
[C---:B------:R-:W-:Y:S01]  /*2320*/  SEL R33, R3.reuse, R33, !P3 ;  /* 0x0000002103217207 */ /* 0x040fe20005800000 */
[----:B------:R-:W-:Y:S01]  /*2330*/  IMAD R32, R32, R29, RZ ;  /* 0x0000001d20207224 */ /* 0x000fe200078e02ff */
[----:B------:R-:W-:Y:S01]  /*2340*/  SEL R35, R3, R35, !P3 ;  /* 0x0000002303237207 */ /* 0x000fe20005800000 */
[-C--:B------:R-:W-:Y:S01]  /*2350*/  IMAD R115, R31, R29.reuse, RZ ;  /* 0x0000001d1f737224 */ /* 0x080fe200078e02ff */
[----:B------:R-:W-:Y:S01]  /*2360*/  SEL R40, R3, R40, !P3 ;  /* 0x0000002803287207 */ /* 0x000fe20005800000 */
        /* <DEDUP_REMOVED lines=12> */
[----:B------:R-:W-:Y:S01]  /*2430*/  IMAD R41, R41, R29, RZ ;  /* 0x0000001d29297224 */ /* 0x000fe200078e02ff */
[C---:B------:R-:W-:Y:S01]  /*2440*/  SEL R47, R3.reuse, R47, !P3 ;  /* 0x0000002f032f7207 */ /* 0x040fe20005800000 */
[----:B------:R-:W-:Y:S01]  /*2450*/  IMAD R40, R40, R29, RZ ;  /* 0x0000001d28287224 */ /* 0x000fe200078e02ff */
[C---:B------:R-:W-:Y:S01]  /*2460*/  SEL R5, R3.reuse, R5, !P3 ;  /* 0x0000000503057207 */ /* 0x040fe20005800000 */
[----:B------:R-:W-:Y:S01]  /*2470*/  IMAD R42, R42, R29, RZ ;  /* 0x0000001d2a2a7224 */ /* 0x000fe200078e02ff */
[----:B------:R-:W-:Y:S01]  /*2480*/  SEL R49, R3, R49, !P3 ;  /* 0x0000003103317207 */ /* 0x000fe20005800000 */
[----:B------:R-:W-:Y:S01]  /*2490*/  IMAD R43, R43, R29, RZ ;  /* 0x0000001d2b2b7224 */ /* 0x000fe200078e02ff */
[----:B------:R-:W-:Y:S01]  /*24a0*/  SEL R3, R3, R51, !P3 ;  /* 0x0000003303037207 */ /* 0x000fe20005800000 */
[-C--:B------:R-:W-:Y:S01]  /*24b0*/  IMAD R51, R7, R29.reuse, RZ ;  /* 0x0000001d07337224 */ /* 0x080fe200078e02ff */
[-C--:B-1----:R-:W-:Y:S01]  /*24c0*/  LEA R14, P3, R50, R36.reuse, 0x1 ;  /* 0x00000024320e7211 */ /* 0x082fe200078608ff */
[-C--:B------:R-:W-:Y:S01]  /*24d0*/  IMAD R103, R5, R29.reuse, RZ ;  /* 0x0000001d05677224 */ /* 0x080fe200078e02ff */
[-C--:B------:R-:W-:Y:S01]  /*24e0*/  LEA R10, P1, R52, R36.reuse, 0x1 ;  /* 0x00000024340a7211 */ /* 0x080fe200078208ff */
[-C--:B------:R-:W-:Y:S01]  /*24f0*/  IMAD R105, R3, R29.reuse, RZ ;  /* 0x0000001d03697224 */ /* 0x080fe200078e02ff */
[-C--:B------:R-:W-:Y:S01]  /*2500*/  LEA R12, P2, R51, R36.reuse, 0x1 ;  /* 0x00000024330c7211 */ /* 0x080fe200078408ff */
[----:B------:R-:W-:Y:S01]  /*2510*/  IMAD R49, R49, R29, RZ ;  /* 0x0000001d31317224 */ /* 0x000fe200078e02ff */
[----:B------:R-:W-:Y:S01]  /*2520*/  LEA.HI.X.SX32 R5, R50, R37, 0x1, P3 ;  /* 0x0000002532057211 */ /* 0x000fe200018f0eff */
[----:B------:R-:W-:Y:S01]  /*2530*/  IMAD R45, R45, R29, RZ ;  /* 0x0000001d2d2d7224 */ /* 0x000fe200078e02ff */
[----:B------:R-:W-:Y:S01]  /*2540*/  LEA.HI.X.SX32 R3, R51, R37, 0x1, P2 ;  /* 0x0000002533037211 */ /* 0x000fe200010f0eff */
[----:B------:R-:W-:Y:S01]  /*2550*/  IMAD R47, R47, R29, RZ ;  /* 0x0000001d2f2f7224 */ /* 0x000fe200078e02ff */
[----:B------:R-:W-:Y:S01]  /*2560*/  LEA.HI.X.SX32 R25, R52, R37, 0x1, P1 ;  /* 0x0000002534197211 */ /* 0x000fe200008f0eff */
[-C--:B0-----:R-:W-:Y:S01]  /*2570*/  IMAD R76, R20, R39.reuse, RZ ;  /* 0x00000027144c7224 */ /* 0x081fe200078e02ff */
[-C--:B------:R-:W-:Y:S01]  /*2580*/  LEA R16, P4, R48, R36.reuse, 0x1 ;  /* 0x0000002430107211 */ /* 0x080fe200078808ff */
[----:B------:R-:W-:Y:S01]  /*2590*/  IMAD R77, R22, R39, RZ ;  /* 0x00000027164d7224 */ /* 0x000fe200078e02ff */
[----:B------:R-:W-:-:S02]  /*25a0*/  LEA R8, P0, R53, R36, 0x1 ;  /* 0x0000002435087211 */ /* 0x000fc400078008ff */
[----:B------:R-:W-:Y:S02]  /*25b0*/  CS2R R50, SRZ ;  /* 0x0000000000327805 */ /* 0x000fe4000001ff00 */
[-C--:B------:R-:W-:Y:S01]  /*25c0*/  LEA R0, P3, R56, R36.reuse, 0x1 ;  /* 0x0000002438007211 */ /* 0x080fe200078608ff */
[----:B------:R-:W-:Y:S01]  /*25d0*/  IMAD.SHL.U32 R78, R39, 0x20, RZ ;  /* 0x00000020274e7824 */ /* 0x000fe200078e00ff */
[-C--:B------:R-:W-:Y:S02]  /*25e0*/  LEA R130, P2, R26, R36.reuse, 0x1 ;  /* 0x000000241a827211 */ /* 0x080fe400078408ff */
[----:B------:R-:W-:Y:S02]  /*25f0*/  LEA R128, P1, R127, R36, 0x1 ;  /* 0x000000247f807211 */ /* 0x000fe400078208ff */
[-C--:B------:R-:W-:Y:S02]  /*2600*/  LEA.HI.X.SX32 R7, R48, R37.reuse, 0x1, P4 ;  /* 0x0000002530077211 */ /* 0x080fe400020f0eff */
[----:B------:R-:W-:-:S02]  /*2610*/  LEA.HI.X.SX32 R27, R53, R37, 0x1, P0 ;  /* 0x00000025351b7211 */ /* 0x000fc400000f0eff */
[-C--:B------:R-:W-:Y:S02]  /*2620*/  LEA.HI.X.SX32 R35, R56, R37.reuse, 0x1, P3 ;  /* 0x0000002538237211 */ /* 0x080fe400018f0eff */
[-C--:B------:R-:W-:Y:S02]  /*2630*/  LEA.HI.X.SX32 R129, R26, R37.reuse, 0x1, P2 ;  /* 0x000000251a817211 */ /* 0x080fe400010f0eff */
[----:B------:R-:W-:Y:S02]  /*2640*/  LEA.HI.X.SX32 R127, R127, R37, 0x1, P1 ;  /* 0x000000257f7f7211 */ /* 0x000fe400008f0eff */
[-C--:B------:R-:W-:Y:S02]  /*2650*/  LEA R4, P5, R55, R36.reuse, 0x1 ;  /* 0x0000002437047211 */ /* 0x080fe400078a08ff */
[-C--:B------:R-:W-:Y:S02]  /*2660*/  LEA R2, P4, R24, R36.reuse, 0x1 ;  /* 0x0000002418027211 */ /* 0x080fe400078808ff */
[----:B------:R-:W-:-:S02]  /*2670*/  LEA R124, P0, R28, R36, 0x1 ;  /* 0x000000241c7c7211 */ /* 0x000fc400078008ff */
[-C--:B------:R-:W-:Y:S02]  /*2680*/  LEA R114, P3, R115, R36.reuse, 0x1 ;  /* 0x0000002473727211 */ /* 0x080fe400078608ff */
[-C--:B------:R-:W-:Y:S02]  /*2690*/  LEA R116, P2, R117, R36.reuse, 0x1 ;  /* 0x0000002475747211 */ /* 0x080fe400078408ff */
[-C--:B------:R-:W-:Y:S02]  /*26a0*/  LEA R110, P1, R111, R36.reuse, 0x1 ;  /* 0x000000246f6e7211 */ /* 0x080fe400078208ff */
[----:B------:R-:W-:Y:S02]  /*26b0*/  LEA R6, P6, R54, R36, 0x1 ;  /* 0x0000002436067211 */ /* 0x000fe400078c08ff */
[-C--:B------:R-:W-:Y:S02]  /*26c0*/  LEA.HI.X.SX32 R31, R55, R37.reuse, 0x1, P5 ;  /* 0x00000025371f7211 */ /* 0x080fe400028f0eff */
[----:B------:R-:W-:-:S02]  /*26d0*/  LEA.HI.X.SX32 R33, R24, R37, 0x1, P4 ;  /* 0x0000002518217211 */ /* 0x000fc400020f0eff */
[-C--:B------:R-:W-:Y:S02]  /*26e0*/  LEA.HI.X.SX32 R125, R28, R37.reuse, 0x1, P0 ;  /* 0x000000251c7d7211 */ /* 0x080fe400000f0eff */
[-C--:B------:R-:W-:Y:S02]  /*26f0*/  LEA.HI.X.SX32 R115, R115, R37.reuse, 0x1, P3 ;  /* 0x0000002573737211 */ /* 0x080fe400018f0eff */
[-C--:B------:R-:W-:Y:S02]  /*2700*/  LEA.HI.X.SX32 R117, R117, R37.reuse, 0x1, P2 ;  /* 0x0000002575757211 */ /* 0x080fe400010f0eff */
[----:B------:R-:W-:Y:S02]  /*2710*/  LEA.HI.X.SX32 R111, R111, R37, 0x1, P1 ;  /* 0x000000256f6f7211 */ /* 0x000fe400008f0eff */
[-C--:B------:R-:W-:Y:S02]  /*2720*/  LEA R122, P5, R32, R36.reuse, 0x1 ;  /* 0x00000024207a7211 */ /* 0x080fe400078a08ff */
[----:B------:R-:W-:-:S02]  /*2730*/  LEA R118, P4, R34, R36, 0x1 ;  /* 0x0000002422767211 */ /* 0x000fc400078808ff */
[-C--:B------:R-:W-:Y:S02]  /*2740*/  LEA R112, P0, R113, R36.reuse, 0x1 ;  /* 0x0000002471707211 */ /* 0x080fe400078008ff */
[-C--:B------:R-:W-:Y:S02]  /*2750*/  LEA R86, P3, R44, R36.reuse, 0x1 ;  /* 0x000000242c567211 */ /* 0x080fe400078608ff */
[-C--:B------:R-:W-:Y:S02]  /*2760*/  LEA R88, P2, R46, R36.reuse, 0x1 ;  /* 0x000000242e587211 */ /* 0x080fe400078408ff */
[-C--:B------:R-:W-:Y:S02]  /*2770*/  LEA R90, P1, R91, R36.reuse, 0x1 ;  /* 0x000000245b5a7211 */ /* 0x080fe400078208ff */
[----:B------:R-:W-:Y:S02]  /*2780*/  LEA.HI.X.SX32 R29, R54, R37, 0x1, P6 ;  /* 0x00000025361d7211 */ /* 0x000fe400030f0eff */
[----:B------:R-:W-:-:S02]  /*2790*/  LEA R120, P6, R30, R36, 0x1 ;  /* 0x000000241e787211 */ /* 0x000fc400078c08ff */
[----:B------:R-:W-:Y:S01]  /*27a0*/  LEA.HI.X.SX32 R123, R32, R37, 0x1, P5 ;  /* 0x00000025207b7211 */ /* 0x000fe200028f0eff */
[----:B------:R-:W-:Y:S01]  /*27b0*/  IMAD R32, R18, R39, RZ ;  /* 0x0000002712207224 */ /* 0x000fe200078e02ff */
[----:B------:R-:W-:Y:S01]  /*27c0*/  LEA.HI.X.SX32 R119, R34, R37, 0x1, P4 ;  /* 0x0000002522777211 */ /* 0x000fe200020f0eff */
[----:B------:R-:W-:Y:S01]  /*27d0*/  IMAD R34, R19, R39, RZ ;  /* 0x0000002713227224 */ /* 0x000fe200078e02ff */
[-C--:B------:R-:W-:Y:S02]  /*27e0*/  LEA.HI.X.SX32 R113, R113, R37.reuse, 0x1, P0 ;  /* 0x0000002571717211 */ /* 0x080fe400000f0eff */
[-C--:B------:R-:W-:Y:S02]  /*27f0*/  LEA.HI.X.SX32 R87, R44, R37.reuse, 0x1, P3 ;  /* 0x000000252c577211 */ /* 0x080fe400018f0eff */
[-C--:B------:R-:W-:Y:S02]  /*2800*/  LEA.HI.X.SX32 R89, R46, R37.reuse, 0x1, P2 ;  /* 0x000000252e597211 */ /* 0x080fe400010f0eff */
[----:B------:R-:W-:-:S02]  /*2810*/  LEA.HI.X.SX32 R91, R91, R37, 0x1, P1 ;  /* 0x000000255b5b7211 */ /* 0x000fc400008f0eff */
[-C--:B------:R-:W-:Y:S02]  /*2820*/  LEA R92, P0, R41, R36.reuse, 0x1 ;  /* 0x00000024295c7211 */ /* 0x080fe400078008ff */
[-C--:B------:R-:W-:Y:S02]  /*2830*/  LEA R102, P3, R103, R36.reuse, 0x1 ;  /* 0x0000002467667211 */ /* 0x080fe400078608ff */
[-C--:B------:R-:W-:Y:S02]  /*2840*/  LEA R96, P2, R49, R36.reuse, 0x1 ;  /* 0x0000002431607211 */ /* 0x080fe400078408ff */
[-C--:B------:R-:W-:Y:S02]  /*2850*/  LEA R104, P1, R105, R36.reuse, 0x1 ;  /* 0x0000002469687211 */ /* 0x080fe400078208ff */
[----:B------:R-:W-:Y:S02]  /*2860*/  LEA.HI.X.SX32 R121, R30, R37, 0x1, P6 ;  /* 0x000000251e797211 */ /* 0x000fe400030f0eff */
[----:B------:R-:W-:-:S02]  /*2870*/  LEA R106, P6, R107, R36, 0x1 ;  /* 0x000000246b6a7211 */ /* 0x000fc400078c08ff */
[-C--:B------:R-:W-:Y:S02]  /*2880*/  LEA R108, P5, R40, R36.reuse, 0x1 ;  /* 0x00000024286c7211 */ /* 0x080fe400078a08ff */
[----:B------:R-:W-:Y:S02]  /*2890*/  LEA R84, P4, R42, R36, 0x1 ;  /* 0x000000242a547211 */ /* 0x000fe400078808ff */
[-C--:B------:R-:W-:Y:S02]  /*28a0*/  LEA.HI.X.SX32 R93, R41, R37.reuse, 0x1, P0 ;  /* 0x00000025295d7211 */ /* 0x080fe400000f0eff */
[-C--:B------:R-:W-:Y:S02]  /*28b0*/  LEA.HI.X.SX32 R103, R103, R37.reuse, 0x1, P3 ;  /* 0x0000002567677211 */ /* 0x080fe400018f0eff */
[----:B------:R-:W-:Y:S02]  /*28c0*/  LEA.HI.X.SX32 R97, R49, R37, 0x1, P2 ;  /* 0x0000002531617211 */ /* 0x000fe400010f0eff */
[----:B------:R-:W-:-:S02]  /*28d0*/  CS2R R48, SRZ ;  /* 0x0000000000307805 */ /* 0x000fc4000001ff00 */
[-C--:B------:R-:W-:Y:S02]  /*28e0*/  LEA.HI.X.SX32 R105, R105, R37.reuse, 0x1, P1 ;  /* 0x0000002569697211 */ /* 0x080fe400008f0eff */
[----:B------:R-:W-:Y:S02]  /*28f0*/  LEA R24, P0, R32, UR8, 0x1 ;  /* 0x0000000820187c11 */ /* 0x000fe4000f8008ff */
[----:B------:R-:W-:Y:S02]  /*2900*/  LEA R26, P1, R34, UR8, 0x1 ;  /* 0x00000008221a7c11 */ /* 0x000fe4000f8208ff */
[----:B------:R-:W-:Y:S02]  /*2910*/  LEA R28, P2, R76, UR8, 0x1 ;  /* 0x000000084c1c7c11 */ /* 0x000fe4000f8408ff */
[----:B------:R-:W-:Y:S01]  /*2920*/  LEA R30, P3, R77, UR8, 0x1 ;  /* 0x000000084d1e7c11 */ /* 0x000fe2000f8608ff */
[----:B------:R-:W-:Y:S01]  /*2930*/  ULDC UR8, c[0x0][0x234] ;  /* 0x00008d0000087ab9 */ /* 0x000fe20000000800 */
[-C--:B------:R-:W-:Y:S01]  /*2940*/  LEA.HI.X.SX32 R107, R107, R37.reuse, 0x1, P6 ;  /* 0x000000256b6b7211 */ /* 0x080fe200030f0eff */
[----:B------:R-:W-:Y:S01]  /*2950*/  IMAD R38, R38, UR8, RZ ;  /* 0x0000000826267c24 */ /* 0x000fe2000f8e02ff */
[----:B------:R-:W-:-:S02]  /*2960*/  LEA.HI.X.SX32 R109, R40, R37, 0x1, P5 ;  /* 0x00000025286d7211 */ /* 0x000fc400028f0eff */
[-C--:B------:R-:W-:Y:S01]  /*2970*/  LEA.HI.X.SX32 R85, R42, R37.reuse, 0x1, P4 ;  /* 0x000000252a557211 */ /* 0x080fe200020f0eff */
[----:B------:R-:W-:Y:S01]  /*2980*/  IMAD.WIDE R82, R38, 0x2, RZ ;  /* 0x0000000226527825 */ /* 0x000fe200078e02ff */
[-C--:B------:R-:W-:Y:S02]  /*2990*/  LEA R94, P6, R43, R36.reuse, 0x1 ;  /* 0x000000242b5e7211 */ /* 0x080fe400078c08ff */
[-C--:B------:R-:W-:Y:S02]  /*29a0*/  LEA R98, P5, R45, R36.reuse, 0x1 ;  /* 0x000000242d627211 */ /* 0x080fe400078a08ff */
[----:B------:R-:W-:Y:S02]  /*29b0*/  LEA R100, P4, R47, R36, 0x1 ;  /* 0x000000242f647211 */ /* 0x000fe400078808ff */
[-C--:B------:R-:W-:Y:S02]  /*29c0*/  LEA.HI.X.SX32 R95, R43, R37.reuse, 0x1, P6 ;  /* 0x000000252b5f7211 */ /* 0x080fe400030f0eff */
[----:B------:R-:W-:-:S02]  /*29d0*/  LEA.HI.X.SX32 R99, R45, R37, 0x1, P5 ;  /* 0x000000252d637211 */ /* 0x000fc400028f0eff */
[----:B------:R-:W-:Y:S02]  /*29e0*/  LEA.HI.X.SX32 R101, R47, R37, 0x1, P4 ;  /* 0x000000252f657211 */ /* 0x000fe400020f0eff */
[----:B------:R-:W-:Y:S02]  /*29f0*/  LEA.HI.X.SX32 R32, R32, UR9, 0x1, P0 ;  /* 0x0000000920207c11 */ /* 0x000fe400080f0eff */
[----:B------:R-:W-:Y:S02]  /*2a00*/  LEA.HI.X.SX32 R34, R34, UR9, 0x1, P1 ;  /* 0x0000000922227c11 */ /* 0x000fe400088f0eff */
[----:B------:R-:W-:Y:S02]  /*2a10*/  LEA.HI.X.SX32 R76, R76, UR9, 0x1, P2 ;  /* 0x000000094c4c7c11 */ /* 0x000fe400090f0eff */
[----:B------:R-:W-:Y:S02]  /*2a20*/  LEA.HI.X.SX32 R77, R77, UR9, 0x1, P3 ;  /* 0x000000094d4d7c11 */ /* 0x000fe400098f0eff */
[----:B------:R-:W-:-:S07]  /*2a30*/  LOP3.LUT R126, R13, 0x20, RZ, 0x3c, !PT ;  /* 0x000000200d7e7812 */ /* 0x000fce00078e3cff */
.L_x_2:
[----:B------:R-:W-:Y:S02]  /*2a40*/  ISETP.GE.AND P0, PT, R22, UR5, PT ;  /* 0x0000000516007c0c */ /* 0x000fe4000bf06270 */
[C---:B------:R-:W-:Y:S02]  /*2a50*/  IADD3 R40, P3, R82.reuse, R30, RZ ;  /* 0x0000001e52287210 */ /* 0x040fe40007f7e0ff */
[----:B------:R-:W-:Y:S02]  /*2a60*/  IADD3 R36, P1, R82, R26, RZ ;  /* 0x0000001a52247210 */ /* 0x000fe40007f3e0ff */
[----:B------:R-:W-:Y:S01]  /*2a70*/  PRMT R56, RZ, 0x7610, R56 ;  /* 0x00007610ff387816 */ /* 0x000fe20000000038 */
[C---:B------:R-:W-:Y:S01]  /*2a80*/  IMAD.X R41, R83.reuse, 0x1, R77, P3 ;  /* 0x0000000153297824 */ /* 0x040fe200018e064d */
[----:B------:R-:W-:Y:S01]  /*2a90*/  ISETP.GE.AND P4, PT, R20, UR5, PT ;  /* 0x0000000514007c0c */ /* 0x000fe2000bf86270 */
[----:B------:R-:W-:Y:S01]  /*2aa0*/  IMAD.X R37, R83, 0x1, R34, P1 ;  /* 0x0000000153257824 */ /* 0x000fe200008e0622 */
[----:B------:R-:W-:-:S02]  /*2ab0*/  ISETP.GE.AND P5, PT, R19, UR5, PT ;  /* 0x0000000513007c0c */ /* 0x000fc4000bfa6270 */
[----:B------:R-:W-:Y:S01]  /*2ac0*/  ISETP.GE.AND P1, PT, R18, UR5, PT ;  /* 0x0000000512007c0c */ /* 0x000fe2000bf26270 */
[----:B------:R-:W2:Y:S01]  /*2ad0*/  @!P0 LDG.E.U16 R56, desc[UR6][R40.64] ;  /* 0x0000000628388981 */ /* 0x000ea2000c1e1500 */
[C---:B------:R-:W-:Y:S02]  /*2ae0*/  IADD3 R38, P2, R82.reuse, R28, RZ ;  /* 0x0000001c52267210 */ /* 0x040fe40007f5e0ff */
[----:B------:R-:W-:Y:S02]  /*2af0*/  IADD3 R42, P0, R82, R24, RZ ;  /* 0x00000018522a7210 */ /* 0x000fe40007f1e0ff */
[----:B------:R-:W-:Y:S01]  /*2b00*/  PRMT R46, RZ, 0x7610, R46 ;  /* 0x00007610ff2e7816 */ /* 0x000fe2000000002e */
[C---:B------:R-:W-:Y:S01]  /*2b10*/  IMAD.X R39, R83.reuse, 0x1, R76, P2 ;  /* 0x0000000153277824 */ /* 0x040fe200010e064c */
[----:B------:R-:W-:Y:S01]  /*2b20*/  PRMT R62, RZ, 0x7610, R62 ;  /* 0x00007610ff3e7816 */ /* 0x000fe2000000003e */
[----:B------:R-:W-:Y:S01]  /*2b30*/  IMAD.X R43, R83, 0x1, R32, P0 ;  /* 0x00000001532b7824 */ /* 0x000fe200000e0620 */
[----:B------:R-:W-:-:S02]  /*2b40*/  PRMT R132, RZ, 0x7610, R132 ;  /* 0x00007610ff847816 */ /* 0x000fc40000000084 */
[----:B------:R0:W3:Y:S04]  /*2b50*/  @!P4 LDG.E.U16 R46, desc[UR6][R38.64] ;  /* 0x00000006262ec981 */ /* 0x0000e8000c1e1500 */
[----:B------:R1:W4:Y:S04]  /*2b60*/  @!P5 LDG.E.U16 R62, desc[UR6][R36.64] ;  /* 0x00000006243ed981 */ /* 0x000328000c1e1500 */
[----:B------:R5:W4:Y:S01]  /*2b70*/  @!P1 LDG.E.U16 R132, desc[UR6][R42.64] ;  /* 0x000000062a849981 */ /* 0x000b22000c1e1500 */
[----:B------:R-:W-:Y:S01]  /*2b80*/  BAR.SYNC.DEFER_BLOCKING 0x0 ;  /* 0x0000000000007b1d */ /* 0x000fe20000010000 */
[----:B------:R-:W-:Y:S01]  /*2b90*/  ISETP.GE.AND P2, PT, R21, UR5, PT ;  /* 0x0000000515007c0c */ /* 0x000fe2000bf46270 */
[----:B0-----:R-:W-:Y:S01]  /*2ba0*/  IMAD.WIDE R38, R79, 0x2, R96 ;  /* 0x000000024f267825 */ /* 0x001fe200078e0260 */
[----:B------:R-:W-:-:S02]  /*2bb0*/  PRMT R131, RZ, 0x7610, R131 ;  /* 0x00007610ff837816 */ /* 0x000fc40000000083 */
[----:B------:R-:W-:Y:S01]  /*2bc0*/  PRMT R134, RZ, 0x7610, R134 ;  /* 0x00007610ff867816 */ /* 0x000fe20000000086 */
[C---:B-1----:R-:W-:Y:S01]  /*2bd0*/  IMAD.WIDE R36, R79.reuse, 0x2, R104 ;  /* 0x000000024f247825 */ /* 0x042fe200078e0268 */
[----:B------:R-:W-:Y:S02]  /*2be0*/  PRMT R58, RZ, 0x7610, R58 ;  /* 0x00007610ff3a7816 */ /* 0x000fe4000000003a */
[----:B------:R-:W-:Y:S01]  /*2bf0*/  PRMT R142, RZ, 0x7610, R142 ;  /* 0x00007610ff8e7816 */ /* 0x000fe2000000008e */
[C---:B------:R-:W-:Y:S01]  /*2c00*/  IMAD.WIDE R40, R79.reuse, 0x2, R102 ;  /* 0x000000024f287825 */ /* 0x040fe200078e0266 */
[----:B------:R-:W-:Y:S02]  /*2c10*/  PRMT R59, RZ, 0x7610, R59 ;  /* 0x00007610ff3b7816 */ /* 0x000fe4000000003b */
[----:B------:R-:W-:Y:S01]  /*2c20*/  PRMT R60, RZ, 0x7610, R60 ;  /* 0x00007610ff3c7816 */ /* 0x000fe2000000003c */
[----:B-----5:R-:W-:Y:S01]  /*2c30*/  IMAD.WIDE R42, R79, 0x2, R92 ;  /* 0x000000024f2a7825 */ /* 0x020fe200078e025c */
[----:B------:R-:W-:-:S03]  /*2c40*/  PRMT R63, RZ, 0x7610, R63 ;  /* 0x00007610ff3f7816 */ /* 0x000fc6000000003f */
[----:B------:R-:W-:Y:S01]  /*2c50*/  IMAD.WIDE R44, R79, 0x2, R90 ;  /* 0x000000024f2c7825 */ /* 0x000fe200078e025a */
[----:B------:R-:W-:Y:S01]  /*2c60*/  PRMT R61, RZ, 0x7610, R61 ;  /* 0x00007610ff3d7816 */ /* 0x000fe2000000003d */
[----:B------:R0:W5:Y:S01]  /*2c70*/  @!P2 LDG.E.U16 R131, desc[UR6][R38.64] ;  /* 0x000000062683a981 */ /* 0x000162000c1e1500 */
[----:B------:R-:W-:-:S03]  /*2c80*/  PRMT R47, RZ, 0x7610, R47 ;  /* 0x00007610ff2f7816 */ /* 0x000fc6000000002f */
[----:B------:R1:W5:Y:S01]  /*2c90*/  @!P2 LDG.E.U16 R134, desc[UR6][R36.64] ;  /* 0x000000062486a981 */ /* 0x000362000c1e1500 */
[----:B------:R-:W-:-:S03]  /*2ca0*/  PRMT R136, RZ, 0x7610, R136 ;  /* 0x00007610ff887816 */ /* 0x000fc60000000088 */
[----:B------:R1:W5:Y:S01]  /*2cb0*/  @!P2 LDG.E.U16 R58, desc[UR6][R40.64] ;  /* 0x00000006283aa981 */ /* 0x000362000c1e1500 */
[----:B0-----:R-:W-:-:S03]  /*2cc0*/  IMAD.WIDE R38, R79, 0x2, R98 ;  /* 0x000000024f267825 */ /* 0x001fc600078e0262 */
[----:B------:R0:W5:Y:S01]  /*2cd0*/  @!P2 LDG.E.U16 R142, desc[UR6][R42.64] ;  /* 0x000000062a8ea981 */ /* 0x000162000c1e1500 */
[----:B-1----:R-:W-:-:S03]  /*2ce0*/  IMAD.WIDE R36, R79, 0x2, R100 ;  /* 0x000000024f247825 */ /* 0x002fc600078e0264 */
[----:B------:R1:W5:Y:S01]  /*2cf0*/  @!P2 LDG.E.U16 R59, desc[UR6][R44.64] ;  /* 0x000000062c3ba981 */ /* 0x000362000c1e1500 */
[C---:B------:R-:W-:Y:S01]  /*2d00*/  IMAD.WIDE R40, R79.reuse, 0x2, R94 ;  /* 0x000000024f287825 */ /* 0x040fe200078e025e */
[----:B------:R-:W-:Y:S02]  /*2d10*/  PRMT R57, RZ, 0x7610, R57 ;  /* 0x00007610ff397816 */ /* 0x000fe40000000039 */
[----:B------:R1:W5:Y:S01]  /*2d20*/  @!P2 LDG.E.U16 R60, desc[UR6][R38.64] ;  /* 0x00000006263ca981 */ /* 0x000362000c1e1500 */
[C---:B0-----:R-:W-:Y:S01]  /*2d30*/  IMAD.WIDE R42, R79.reuse, 0x2, R108 ;  /* 0x000000024f2a7825 */ /* 0x041fe200078e026c */
[----:B------:R-:W-:Y:S02]  /*2d40*/  PRMT R140, RZ, 0x7610, R140 ;  /* 0x00007610ff8c7816 */ /* 0x000fe4000000008c */
[----:B------:R0:W5:Y:S01]  /*2d50*/  @!P2 LDG.E.U16 R63, desc[UR6][R36.64] ;  /* 0x00000006243fa981 */ /* 0x000162000c1e1500 */
[----:B-1----:R-:W-:Y:S01]  /*2d60*/  IMAD.WIDE R44, R79, 0x2, R106 ;  /* 0x000000024f2c7825 */ /* 0x002fe200078e026a */
[----:B------:R-:W-:-:S02]  /*2d70*/  PRMT R138, RZ, 0x7610, R138 ;  /* 0x00007610ff8a7816 */ /* 0x000fc4000000008a */
        /* <DEDUP_REMOVED lines=16> */
[----:B-1----:R-:W-:-:S03]  /*2e80*/  IMAD.WIDE R38, R79, 0x2, R110 ;  /* 0x000000024f267825 */ /* 0x002fc600078e026e */
[----:B------:R1:W5:Y:S01]  /*2e90*/  @!P2 LDG.E.U16 R144, desc[UR6][R42.64] ;  /* 0x000000062a90a981 */ /* 0x000362000c1e1500 */
[----:B------:R-:W-:Y:S02]  /*2ea0*/  IMAD.MOV.U32 R52, RZ, RZ, R130 ;  /* 0x000000ffff347224 */ /* 0x000fe400078e0082 */
[----:B------:R-:W-:Y:S01]  /*2eb0*/  IMAD.MOV.U32 R53, RZ, RZ, R129 ;  /* 0x000000ffff357224 */ /* 0x000fe200078e0081 */
[----:B------:R1:W5:Y:S01]  /*2ec0*/  @!P2 LDG.E.U16 R133, desc[UR6][R44.64] ;  /* 0x000000062c85a981 */ /* 0x000362000c1e1500 */
[----:B------:R-:W-:Y:S02]  /*2ed0*/  IMAD.MOV.U32 R54, RZ, RZ, R128 ;  /* 0x000000ffff367224 */ /* 0x000fe400078e0080 */
[----:B------:R-:W-:Y:S02]  /*2ee0*/  IMAD.MOV.U32 R55, RZ, RZ, R127 ;  /* 0x000000ffff377224 */ /* 0x000fe400078e007f */
[C---:B------:R-:W-:Y:S01]  /*2ef0*/  IMAD.WIDE R36, R79.reuse, 0x2, R112 ;  /* 0x000000024f247825 */ /* 0x040fe200078e0270 */
[----:B------:R-:W-:Y:S01]  /*2f00*/  PRMT R127, RZ, 0x7610, R127 ;  /* 0x00007610ff7f7816 */ /* 0x000fe2000000007f */
[----:B------:R1:W5:Y:S01]  /*2f10*/  @!P2 LDG.E.U16 R146, desc[UR6][R38.64] ;  /* 0x000000062692a981 */ /* 0x000362000c1e1500 */
[----:B------:R-:W-:Y:S01]  /*2f20*/  PRMT R130, RZ, 0x7610, R130 ;  /* 0x00007610ff827816 */ /* 0x000fe20000000082 */
[C---:B0-----:R-:W-:Y:S01]  /*2f30*/  IMAD.WIDE R40, R79.reuse, 0x2, R116 ;  /* 0x000000024f287825 */ /* 0x041fe200078e0274 */
[----:B------:R-:W-:Y:S01]  /*2f40*/  PRMT R139, RZ, 0x7610, R139 ;  /* 0x00007610ff8b7816 */ /* 0x000fe2000000008b */
[----:B------:R0:W5:Y:S02]  /*2f50*/  @!P2 LDG.E.U16 R137, desc[UR6][R36.64] ;  /* 0x000000062489a981 */ /* 0x000164000c1e1500 */
[C---:B-1----:R-:W-:Y:S01]  /*2f60*/  IMAD.WIDE R42, R79.reuse, 0x2, R54 ;  /* 0x000000024f2a7825 */ /* 0x042fe200078e0236 */
[----:B------:R-:W-:Y:S01]  /*2f70*/  PRMT R156, RZ, 0x7610, R156 ;  /* 0x00007610ff9c7816 */ /* 0x000fe2000000009c */
[----:B------:R1:W5:Y:S02]  /*2f80*/  @!P2 LDG.E.U16 R135, desc[UR6][R40.64] ;  /* 0x000000062887a981 */ /* 0x000364000c1e1500 */
[C---:B------:R-:W-:Y:S01]  /*2f90*/  IMAD.WIDE R44, R79.reuse, 0x2, R52 ;  /* 0x000000024f2c7825 */ /* 0x040fe200078e0234 */
[----:B------:R-:W-:Y:S01]  /*2fa0*/  PRMT R154, RZ, 0x7610, R154 ;  /* 0x00007610ff9a7816 */ /* 0x000fe2000000009a */
[----:B------:R1:W5:Y:S02]  /*2fb0*/  @!P2 LDG.E.U16 R127, desc[UR6][R42.64] ;  /* 0x000000062a7fa981 */ /* 0x000364000c1e1500 */
[----:B------:R-:W-:-:S02]  /*2fc0*/  IMAD.WIDE R38, R79, 0x2, R120 ;  /* 0x000000024f267825 */ /* 0x000fc400078e0278 */
[----:B------:R1:W5:Y:S02]  /*2fd0*/  @!P2 LDG.E.U16 R130, desc[UR6][R44.64] ;  /* 0x000000062c82a981 */ /* 0x000364000c1e1500 */
[C---:B0-----:R-:W-:Y:S02]  /*2fe0*/  IMAD.WIDE R36, R79.reuse, 0x2, R122 ;  /* 0x000000024f247825 */ /* 0x041fe400078e027a */
[----:B------:R0:W5:Y:S02]  /*2ff0*/  @!P2 LDG.E.U16 R139, desc[UR6][R38.64] ;  /* 0x00000006268ba981 */ /* 0x000164000c1e1500 */
[----:B-1----:R-:W-:Y:S01]  /*3000*/  IMAD.WIDE R40, R79, 0x2, R124 ;  /* 0x000000024f287825 */ /* 0x002fe200078e027c */
[----:B------:R-:W-:Y:S01]  /*3010*/  PRMT R160, RZ, 0x7610, R160 ;  /* 0x00007610ffa07816 */ /* 0x000fe200000000a0 */
[----:B------:R1:W5:Y:S02]  /*3020*/  @!P2 LDG.E.U16 R156, desc[UR6][R36.64] ;  /* 0x00000006249ca981 */ /* 0x000364000c1e1500 */
[----:B------:R-:W-:-:S02]  /*3030*/  IMAD.MOV.U32 R42, RZ, RZ, R2 ;  /* 0x000000ffff2a7224 */ /* 0x000fc400078e0002 */
[----:B------:R-:W-:Y:S01]  /*3040*/  IMAD.MOV.U32 R43, RZ, RZ, R33 ;  /* 0x000000ffff2b7224 */ /* 0x000fe200078e0021 */
[----:B------:R1:W5:Y:S01]  /*3050*/  @!P2 LDG.E.U16 R154, desc[UR6][R40.64] ;  /* 0x00000006289aa981 */ /* 0x000362000c1e1500 */
[----:B------:R-:W-:Y:S02]  /*3060*/  IMAD.MOV.U32 R44, RZ, RZ, R0 ;  /* 0x000000ffff2c7224 */ /* 0x000fe400078e0000 */
[----:B------:R-:W-:Y:S02]  /*3070*/  IMAD.MOV.U32 R45, RZ, RZ, R35 ;  /* 0x000000ffff2d7224 */ /* 0x000fe400078e0023 */
[--C-:B0-----:R-:W-:Y:S01]  /*3080*/  IMAD.MOV.U32 R39, RZ, RZ, R25.reuse ;  /* 0x000000ffff277224 */ /* 0x101fe200078e0019 */
[----:B-1----:R-:W-:Y:S01]  /*3090*/  MOV R37, R5 ;  /* 0x0000000500257202 */ /* 0x002fe20000000f00 */
[----:B------:R-:W-:Y:S01]  /*30a0*/  IMAD.MOV.U32 R36, RZ, RZ, R14 ;  /* 0x000000ffff247224 */ /* 0x000fe200078e000e */
[----:B------:R-:W-:Y:S01]  /*30b0*/  PRMT R25, RZ, 0x7610, R25 ;  /* 0x00007610ff197816 */ /* 0x000fe20000000019 */
[----:B------:R-:W-:-:S02]  /*30c0*/  IMAD.MOV.U32 R38, RZ, RZ, R10 ;  /* 0x000000ffff267224 */ /* 0x000fc400078e000a */
[----:B------:R-:W-:Y:S02]  /*30d0*/  IMAD.MOV.U32 R40, RZ, RZ, R6 ;  /* 0x000000ffff287224 */ /* 0x000fe400078e0006 */
[----:B------:R-:W-:Y:S02]  /*30e0*/  IMAD.MOV.U32 R41, RZ, RZ, R29 ;  /* 0x000000ffff297224 */ /* 0x000fe400078e001d */
[----:B------:R-:W-:Y:S01]  /*30f0*/  IMAD.WIDE R128, R79, 0x2, R44 ;  /* 0x000000024f807825 */ /* 0x000fe200078e022c */
[----:B------:R-:W-:-:S03]  /*3100*/  PRMT R14, RZ, 0x7610, R14 ;  /* 0x00007610ff0e7816 */ /* 0x000fc6000000000e */
[C---:B------:R-:W-:Y:S01]  /*3110*/  IMAD.WIDE R148, R79.reuse, 0x2, R42 ;  /* 0x000000024f947825 */ /* 0x040fe200078e022a */
[----:B------:R-:W-:Y:S01]  /*3120*/  PRMT R10, RZ, 0x7610, R10 ;  /* 0x00007610ff0a7816 */ /* 0x000fe2000000000a */
[----:B------:R-:W5:Y:S01]  /*3130*/  @!P2 LDG.E.U16 R25, desc[UR6][R128.64] ;  /* 0x000000068019a981 */ /* 0x000f62000c1e1500 */
[----:B------:R-:W-:Y:S01]  /*3140*/  PRMT R0, RZ, 0x7610, R0 ;  /* 0x00007610ff007816 */ /* 0x000fe20000000000 */
[C---:B------:R-:W-:Y:S02]  /*3150*/  IMAD.WIDE R150, R79.reuse, 0x2, R40 ;  /* 0x000000024f967825 */ /* 0x040fe400078e0228 */
[----:B------:R0:W5:Y:S02]  /*3160*/  @!P2 LDG.E.U16 R160, desc[UR6][R148.64] ;  /* 0x0000000694a0a981 */ /* 0x000164000c1e1500 */
[----:B------:R-:W-:-:S04]  /*3170*/  IMAD.WIDE R152, R79, 0x2, R38 ;  /* 0x000000024f987825 */ /* 0x000fc800078e0226 */
[----:B------:R-:W-:Y:S01]  /*3180*/  IMAD.WIDE R158, R79, 0x2, R36 ;  /* 0x000000024f9e7825 */ /* 0x000fe200078e0224 */
[----:B------:R1:W5:Y:S03]  /*3190*/  @!P2 LDG.E.U16 R14, desc[UR6][R150.64] ;  /* 0x00000006960ea981 */ /* 0x000366000c1e1500 */
[----:B------:R-:W-:Y:S01]  /*31a0*/  IMAD.MOV.U32 R6, RZ, RZ, R16 ;  /* 0x000000ffff067224 */ /* 0x000fe200078e0010 */
[----:B------:R1:W5:Y:S01]  /*31b0*/  @!P2 LDG.E.U16 R10, desc[UR6][R152.64] ;  /* 0x00000006980aa981 */ /* 0x000362000c1e1500 */
[----:B------:R-:W-:Y:S02]  /*31c0*/  IMAD.MOV.U32 R2, RZ, RZ, R12 ;  /* 0x000000ffff027224 */ /* 0x000fe400078e000c */
[----:B0-----:R-:W-:Y:S01]  /*31d0*/  IMAD.MOV.U32 R148, RZ, RZ, R8 ;  /* 0x000000ffff947224 */ /* 0x001fe200078e0008 */
[----:B------:R0:W5:Y:S01]  /*31e0*/  @!P2 LDG.E.U16 R0, desc[UR6][R158.64] ;  /* 0x000000069e00a981 */ /* 0x000162000c1e1500 */
[----:B------:R-:W-:-:S02]  /*31f0*/  IMAD.MOV.U32 R149, RZ, RZ, R27 ;  /* 0x000000ffff957224 */ /* 0x000fc400078e001b */
[----:B------:R-:W-:Y:S02]  /*3200*/  IMAD.MOV.U32 R128, RZ, RZ, R4 ;  /* 0x000000ffff807224 */ /* 0x000fe400078e0004 */
[----:B------:R-:W-:Y:S01]  /*3210*/  IMAD.MOV.U32 R129, RZ, RZ, R31 ;  /* 0x000000ffff817224 */ /* 0x000fe200078e001f */
[----:B------:R-:W-:Y:S01]  /*3220*/  PRMT R27, RZ, 0x7610, R27 ;  /* 0x00007610ff1b7816 */ /* 0x000fe2000000001b */
[C---:B-1----:R-:W-:Y:S01]  /*3230*/  IMAD.WIDE R150, R79.reuse, 0x2, R148 ;  /* 0x000000024f967825 */ /* 0x042fe200078e0294 */
[----:B------:R-:W-:Y:S02]  /*3240*/  PRMT R29, RZ, 0x7610, R29 ;  /* 0x00007610ff1d7816 */ /* 0x000fe4000000001d */
[----:B------:R-:W-:Y:S01]  /*3250*/  PRMT R31, RZ, 0x7610, R31 ;  /* 0x00007610ff1f7816 */ /* 0x000fe2000000001f */
[C---:B------:R-:W-:Y:S01]  /*3260*/  IMAD.WIDE R4, R79.reuse, 0x2, R128 ;  /* 0x000000024f047825 */ /* 0x040fe200078e0280 */
[----:B------:R-:W-:Y:S02]  /*3270*/  PRMT R33, RZ, 0x7610, R33 ;  /* 0x00007610ff217816 */ /* 0x000fe40000000021 */
[----:B------:R-:W5:Y:S01]  /*3280*/  @!P2 LDG.E.U16 R29, desc[UR6][R150.64] ;  /* 0x00000006961da981 */ /* 0x000f62000c1e1500 */
[----:B------:R-:W-:-:S03]  /*3290*/  IMAD.WIDE R152, R79, 0x2, R2 ;  /* 0x000000024f987825 */ /* 0x000fc600078e0202 */
[----:B------:R1:W5:Y:S01]  /*32a0*/  @!P2 LDG.E.U16 R27, desc[UR6][R4.64] ;  /* 0x00000006041ba981 */ /* 0x000362000c1e1500 */
[----:B0-----:R-:W-:-:S03]  /*32b0*/  IMAD.WIDE R158, R79, 0x2, R6 ;  /* 0x000000024f9e7825 */ /* 0x001fc600078e0206 */
[----:B------:R-:W5:Y:S04]  /*32c0*/  @!P2 LDG.E.U16 R31, desc[UR6][R152.64] ;  /* 0x00000006981fa981 */ /* 0x000f68000c1e1500 */
[----:B------:R-:W5:Y:S01]  /*32d0*/  @!P2 LDG.E.U16 R33, desc[UR6][R158.64] ;  /* 0x000000069e21a981 */ /* 0x000f62000c1e1500 */
[----:B------:R-:W-:-:S04]  /*32e0*/  IMAD.WIDE R6, R80, 0x2, R6 ;  /* 0x0000000250067825 */ /* 0x000fc800078e0206 */
[----:B-1----:R-:W-:-:S04]  /*32f0*/  IMAD.WIDE R4, R80, 0x2, R36 ;  /* 0x0000000250047825 */ /* 0x002fc800078e0224 */
[----:B------:R-:W-:Y:S02]  /*3300*/  IMAD.MOV.U32 R16, RZ, RZ, R6 ;  /* 0x000000ffff107224 */ /* 0x000fe400078e0006 */
[----:B------:R-:W-:-:S03]  /*3310*/  IMAD.WIDE R2, R80, 0x2, R2 ;  /* 0x0000000250027825 */ /* 0x000fc600078e0202 */
[----:B------:R-:W-:Y:S01]  /*3320*/  MOV R12, R2 ;  /* 0x00000002000c7202 */ /* 0x000fe20000000f00 */
[----:B------:R-:W-:Y:S01]  /*3330*/  VIADD R81, R81, 0xffffffff ;  /* 0xffffffff51517836 */ /* 0x000fe20000000000 */
[----:B--2---:R-:W-:Y:S04]  /*3340*/  STS.U16 [R13+UR4+0x2000], R56 ;  /* 0x002000380d007988 */ /* 0x004fe80008000404 */
[----:B---3--:R-:W-:Y:S04]  /*3350*/  STS.U16 [R13+UR4+0x2100], R46 ;  /* 0x0021002e0d007988 */ /* 0x008fe80008000404 */
[----:B----4-:R-:W-:Y:S04]  /*3360*/  STS.U16 [R13+UR4+0x2200], R62 ;  /* 0x0022003e0d007988 */ /* 0x010fe80008000404 */
[----:B------:R-:W-:Y:S04]  /*3370*/  STS.U16 [R13+UR4+0x2300], R132 ;  /* 0x002300840d007988 */ /* 0x000fe80008000404 */
[----:B-----5:R-:W-:Y:S04]  /*3380*/  STS.U16 [R13+UR4], R134 ;  /* 0x000000860d007988 */ /* 0x020fe80008000404 */
[----:B------:R-:W-:Y:S04]  /*3390*/  STS.U16 [R13+UR4+0x200], R58 ;  /* 0x0002003a0d007988 */ /* 0x000fe80008000404 */
        /* <DEDUP_REMOVED lines=19> */
[----:B------:R0:W-:Y:S04]  /*34d0*/  STS.U16 [R126+UR4+0xb00], R47 ;  /* 0x000b002f7e007988 */ /* 0x0001e80008000404 */
        /* <DEDUP_REMOVED lines=8> */
[----:B------:R2:W-:Y:S04]  /*3560*/  STS.U16 [R126+UR4+0x1d00], R31 ;  /* 0x001d001f7e007988 */ /* 0x0005e80008000404 */
[----:B------:R3:W-:Y:S01]  /*3570*/  STS.U16 [R126+UR4+0x1f00], R33 ;  /* 0x001f00217e007988 */ /* 0x0007e20008000404 */
[----:B------:R-:W-:Y:S01]  /*3580*/  BAR.SYNC.DEFER_BLOCKING 0x0 ;  /* 0x0000000000007b1d */ /* 0x000fe20000010000 */
[----:B0-----:R-:W-:-:S04]  /*3590*/  IMAD.WIDE R46, R80, 0x2, R38 ;  /* 0x00000002502e7825 */ /* 0x001fc800078e0226 */
[----:B------:R-:W-:Y:S02]  /*35a0*/  IMAD.MOV.U32 R10, RZ, RZ, R46 ;  /* 0x000000ffff0a7224 */ /* 0x000fe400078e002e */
[----:B-1----:R-:W-:Y:S02]  /*35b0*/  IMAD.MOV.U32 R25, RZ, RZ, R47 ;  /* 0x000000ffff197224 */ /* 0x002fe400078e002f */
[----:B------:R-:W-:-:S04]  /*35c0*/  IMAD.WIDE R46, R80, 0x2, R40 ;  /* 0x00000002502e7825 */ /* 0x000fc800078e0228 */
[----:B------:R-:W-:-:S04]  /*35d0*/  IMAD.WIDE R130, R80, 0x2, R128 ;  /* 0x0000000250827825 */ /* 0x000fc800078e0280 */
[----:B------:R-:W-:Y:S02]  /*35e0*/  IMAD.MOV.U32 R14, RZ, RZ, R4 ;  /* 0x000000ffff0e7224 */ /* 0x000fe400078e0004 */
[----:B------:R-:W-:Y:S02]  /*35f0*/  IMAD.MOV.U32 R4, RZ, RZ, R130 ;  /* 0x000000ffff047224 */ /* 0x000fe400078e0082 */
[----:B--2---:R-:W-:Y:S02]  /*3600*/  IMAD.MOV.U32 R31, RZ, RZ, R131 ;  /* 0x000000ffff1f7224 */ /* 0x004fe400078e0083 */
[----:B------:R-:W-:Y:S01]  /*3610*/  IMAD.WIDE R128, R80, 0x2, R42 ;  /* 0x0000000250807825 */ /* 0x000fe200078e022a */
[----:B------:R-:W-:Y:S03]  /*3620*/  LDSM.16.MT88.4 R56, [R11+0x2000] ;  /* 0x002000000b38783b */ /* 0x000fe60000004200 */
[----:B------:R-:W-:Y:S01]  /*3630*/  IMAD.MOV.U32 R6, RZ, RZ, R46 ;  /* 0x000000ffff067224 */ /* 0x000fe200078e002e */
[----:B------:R-:W0:Y:S01]  /*3640*/  LDSM.16.M88.4 R36, [R9] ;  /* 0x000000000924783b */ /* 0x000e220000000200 */
[----:B------:R-:W-:-:S02]  /*3650*/  IMAD.MOV.U32 R29, RZ, RZ, R47 ;  /* 0x000000ffff1d7224 */ /* 0x000fc400078e002f */
[----:B------:R-:W-:Y:S01]  /*3660*/  IMAD.WIDE R130, R80, 0x2, R44 ;  /* 0x0000000250827825 */ /* 0x000fe200078e022c */
[----:B------:R-:W1:Y:S04]  /*3670*/  LDSM.16.M88.4 R60, [R9+0x800] ;  /* 0x00080000093c783b */ /* 0x000e680000000200 */
[----:B------:R-:W2:Y:S04]  /*3680*/  LDSM.16.M88.4 R40, [R9+0x1000] ;  /* 0x001000000928783b */ /* 0x000ea80000000200 */
[----:B------:R-:W4:Y:S01]  /*3690*/  LDSM.16.M88.4 R44, [R9+0x1800] ;  /* 0x00180000092c783b */ /* 0x000f220000000200 */
[----:B------:R-:W-:-:S02]  /*36a0*/  IMAD.MOV.U32 R2, RZ, RZ, R128 ;  /* 0x000000ffff027224 */ /* 0x000fc400078e0080 */
[----:B---3--:R-:W-:Y:S02]  /*36b0*/  IMAD.MOV.U32 R33, RZ, RZ, R129 ;  /* 0x000000ffff217224 */ /* 0x008fe400078e0081 */
[----:B------:R-:W-:-:S04]  /*36c0*/  IMAD.WIDE R128, R80, 0x2, R52 ;  /* 0x0000000250807825 */ /* 0x000fc800078e0234 */
[C---:B------:R-:W-:Y:S02]  /*36d0*/  IMAD.WIDE R132, R80.reuse, 0x2, R54 ;  /* 0x0000000250847825 */ /* 0x040fe400078e0236 */
[----:B------:R-:W3:Y:S01]  /*36e0*/  LDSM.16.MT88.4 R52, [R11+0x2200] ;  /* 0x002200000b34783b */ /* 0x000ee20000004200 */
[----:B------:R-:W-:Y:S01]  /*36f0*/  ISETP.NE.U32.AND P0, PT, R81, RZ, PT ;  /* 0x000000ff5100720c */ /* 0x000fe20003f05070 */
[C---:B0-----:R-:W-:Y:S06]  /*3700*/  HMMA.16816.F32.BF16 R72, R56.reuse, R36, R72 ;  /* 0x000000243848723c */ /* 0x041fec0000041848 */
[C---:B-1----:R-:W-:Y:S06]  /*3710*/  HMMA.16816.F32.BF16 R68, R56.reuse, R60, R68 ;  /* 0x0000003c3844723c */ /* 0x042fec0000041844 */
[C---:B--2---:R-:W-:Y:S06]  /*3720*/  HMMA.16816.F32.BF16 R64, R56.reuse, R40, R64 ;  /* 0x000000283840723c */ /* 0x044fec0000041840 */
[----:B----4-:R-:W-:Y:S01]  /*3730*/  HMMA.16816.F32.BF16 R48, R56, R44, R48 ;  /* 0x0000002c3830723c */ /* 0x010fe20000041830 */
[----:B------:R-:W-:Y:S01]  /*3740*/  IMAD.WIDE R148, R80, 0x2, R148 ;  /* 0x0000000250947825 */ /* 0x000fe200078e0294 */
[----:B------:R-:W-:-:S03]  /*3750*/  UIADD3 UR5, UR5, -0x20, URZ ;  /* 0xffffffe005057890 */ /* 0x000fc6000fffe03f */
[----:B------:R-:W-:Y:S01]  /*3760*/  IMAD.MOV.U32 R0, RZ, RZ, R130 ;  /* 0x000000ffff007224 */ /* 0x000fe200078e0082 */
[----:B---3--:R-:W-:Y:S01]  /*3770*/  HMMA.16816.F32.BF16 R72, R52, R38, R72 ;  /* 0x000000263448723c */ /* 0x008fe20000041848 */
[----:B------:R-:W-:Y:S02]  /*3780*/  IMAD.MOV.U32 R130, RZ, RZ, R128 ;  /* 0x000000ffff827224 */ /* 0x000fe400078e0080 */
[----:B------:R-:W-:-:S03]  /*3790*/  IMAD.MOV.U32 R8, RZ, RZ, R148 ;  /* 0x000000ffff087224 */ /* 0x000fc600078e0094 */
[----:B------:R-:W-:Y:S01]  /*37a0*/  HMMA.16816.F32.BF16 R68, R52, R62, R68 ;  /* 0x0000003e3444723c */ /* 0x000fe20000041844 */
[----:B------:R-:W-:Y:S02]  /*37b0*/  IMAD.MOV.U32 R27, RZ, RZ, R149 ;  /* 0x000000ffff1b7224 */ /* 0x000fe400078e0095 */
[----:B------:R-:W-:-:S03]  /*37c0*/  IMAD.MOV.U32 R35, RZ, RZ, R131 ;  /* 0x000000ffff237224 */ /* 0x000fc600078e0083 */
[----:B------:R-:W-:Y:S01]  /*37d0*/  HMMA.16816.F32.BF16 R64, R52, R42, R64 ;  /* 0x0000002a3440723c */ /* 0x000fe20000041840 */
[----:B------:R-:W-:-:S05]  /*37e0*/  IMAD.WIDE R124, R80, 0x2, R124 ;  /* 0x00000002507c7825 */ /* 0x000fca00078e027c */
[----:B------:R-:W-:Y:S01]  /*37f0*/  HMMA.16816.F32.BF16 R48, R52, R46, R48 ;  /* 0x0000002e3430723c */ /* 0x000fe20000041830 */
[----:B------:R-:W-:-:S04]  /*3800*/  IMAD.WIDE R120, R80, 0x2, R120 ;  /* 0x0000000250787825 */ /* 0x000fc800078e0278 */
[----:B------:R-:W-:Y:S02]  /*3810*/  IMAD.MOV.U32 R128, RZ, RZ, R132 ;  /* 0x000000ffff807224 */ /* 0x000fe400078e0084 */
[----:B------:R-:W-:Y:S02]  /*3820*/  IMAD.MOV.U32 R127, RZ, RZ, R133 ;  /* 0x000000ffff7f7224 */ /* 0x000fe400078e0085 */
[----:B------:R-:W-:-:S04]  /*3830*/  IMAD.WIDE R122, R80, 0x2, R122 ;  /* 0x00000002507a7825 */ /* 0x000fc800078e027a */
        /* <DEDUP_REMOVED lines=18> */
[----:B------:R-:W-:Y:S01]  /*3960*/  IMAD.WIDE R82, R78, 0x2, R82 ;  /* 0x000000024e527825 */ /* 0x000fe200078e0252 */
[----:B------:R-:W-:Y:S06]  /*3970*/  @P0 BRA `(.L_x_2) ;  /* 0xfffffff000300947 */ /* 0x000fec000383ffff */
[----:B------:R-:W-:Y:S02]  /*3980*/  F2FP.BF16.F32.PACK_AB R2, R71, R75 ;  /* 0x0000004b4702723e */ /* 0x000fe400000010ff */
[----:B------:R-:W-:Y:S02]  /*3990*/  F2FP.BF16.F32.PACK_AB R4, R69, R73 ;  /* 0x000000494504723e */ /* 0x000fe400000010ff */
[----:B------:R-:W-:Y:S02]  /*39a0*/  F2FP.BF16.F32.PACK_AB R3, R51, R67 ;  /* 0x000000433303723e */ /* 0x000fe400000010ff */
[----:B------:R-:W-:Y:S02]  /*39b0*/  F2FP.BF16.F32.PACK_AB R71, R50, R66 ;  /* 0x000000423247723e */ /* 0x000fe400000010ff */
[----:B------:R-:W-:Y:S02]  /*39c0*/  F2FP.BF16.F32.PACK_AB R70, R70, R74 ;  /* 0x0000004a4646723e */ /* 0x000fe400000010ff */
[----:B------:R-:W-:-:S02]  /*39d0*/  F2FP.BF16.F32.PACK_AB R5, R49, R65 ;  /* 0x000000413105723e */ /* 0x000fc400000010ff */
[----:B------:R-:W-:Y:S02]  /*39e0*/  F2FP.BF16.F32.PACK_AB R69, R48, R64 ;  /* 0x000000403045723e */ /* 0x000fe400000010ff */
[----:B------:R-:W-:-:S07]  /*39f0*/  F2FP.BF16.F32.PACK_AB R68, R68, R72 ;  /* 0x000000484444723e */ /* 0x000fce00000010ff */
.L_x_1:
[----:B------:R-:W0:Y:S01]  /*3a00*/  S2R R19, SR_TID.X ;  /* 0x0000000000137919 */ /* 0x000e220000002100 */
[----:B------:R-:W1:Y:S01]  /*3a10*/  S2UR UR5, SR_CgaCtaId ;  /* 0x00000000000579c3 */ /* 0x000e620000008800 */
[----:B------:R-:W-:Y:S01]  /*3a20*/  UMOV UR4, 0x400 ;  /* 0x0000040000047882 */ /* 0x000fe20000000000 */
[----:B------:R-:W-:Y:S01]  /*3a30*/  ULDC.64 UR8, c[0x0][0x220] ;  /* 0x0000880000087ab9 */ /* 0x000fe20000000a00 */
[----:B------:R-:W-:Y:S01]  /*3a40*/  ULDC.64 UR10, c[0x0][0x228] ;  /* 0x00008a00000a7ab9 */ /* 0x000fe20000000a00 */
[--C-:B------:R-:W-:Y:S02]  /*3a50*/  LOP3.LUT R13, R17, 0x70, R22.reuse, 0xfe, !PT ;  /* 0x00000070110d7812 */ /* 0x100fe400078efe16 */
[----:B------:R-:W-:Y:S02]  /*3a60*/  ISETP.GE.AND P0, PT, R23, UR10, PT ;  /* 0x0000000a17007c0c */ /* 0x000fe4000bf06270 */
[----:B------:R-:W2:Y:S01]  /*3a70*/  LDC R33, c[0x0][0x248] ;  /* 0x00009200ff217b82 */ /* 0x000ea20000000800 */
[----:B------:R-:W-:-:S02]  /*3a80*/  LOP3.LUT R12, R17, 0x60, R22, 0xfe, !PT ;  /* 0x00000060110c7812 */ /* 0x000fc400078efe16 */
[C-C-:B------:R-:W-:Y:S02]  /*3a90*/  LOP3.LUT R10, R17.reuse, 0x58, R22.reuse, 0xfe, !PT ;  /* 0x00000058110a7812 */ /* 0x140fe400078efe16 */
[C-C-:B------:R-:W-:Y:S02]  /*3aa0*/  LOP3.LUT R11, R17.reuse, 0x50, R22.reuse, 0xfe, !PT ;  /* 0x00000050110b7812 */ /* 0x140fe400078efe16 */
[C-C-:B------:R-:W-:Y:S02]  /*3ab0*/  LOP3.LUT R14, R17.reuse, 0x40, R22.reuse, 0xfe, !PT ;  /* 0x00000040110e7812 */ /* 0x140fe400078efe16 */
[----:B------:R-:W-:Y:S01]  /*3ac0*/  LOP3.LUT R16, R17, 0x28, R22, 0xfe, !PT ;  /* 0x0000002811107812 */ /* 0x000fe200078efe16 */
[----:B-1----:R-:W-:-:S03]  /*3ad0*/  ULEA UR4, UR5, UR4, 0x18 ;  /* 0x0000000405047291 */ /* 0x002fc6000f8ec03f */
[----:B------:R-:W-:Y:S01]  /*3ae0*/  ULDC UR5, c[0x0][0x244] ;  /* 0x0000910000057ab9 */ /* 0x000fe20000000800 */
[----:B0-----:R-:W-:Y:S02]  /*3af0*/  SHF.R.S32.HI R0, RZ, 0x4, R19 ;  /* 0x00000004ff007819 */ /* 0x001fe40000011413 */
[C---:B------:R-:W-:Y:S02]  /*3b00*/  LOP3.LUT R6, R19.reuse, 0xc, RZ, 0xc0, !PT ;  /* 0x0000000c13067812 */ /* 0x040fe400078ec0ff */
[----:B------:R-:W-:Y:S02]  /*3b10*/  SGXT R0, R0, 0x1 ;  /* 0x000000010000781a */ /* 0x000fe40000000200 */
[----:B------:R-:W-:Y:S02]  /*3b20*/  LOP3.LUT R8, R19, 0x60, RZ, 0xc0, !PT ;  /* 0x0000006013087812 */ /* 0x000fe400078ec0ff */
[----:B------:R-:W-:Y:S02]  /*3b30*/  LOP3.LUT R7, R0, 0x420, RZ, 0xc0, !PT ;  /* 0x0000042000077812 */ /* 0x000fe400078ec0ff */
[----:B------:R-:W-:-:S02]  /*3b40*/  SHF.L.U32 R0, R8, 0x3, RZ ;  /* 0x0000000308007819 */ /* 0x000fc400000006ff */
[----:B------:R-:W-:Y:S01]  /*3b50*/  LOP3.LUT R8, R17, 0x18, R22, 0xfe, !PT ;  /* 0x0000001811087812 */ /* 0x000fe200078efe16 */
[C---:B------:R-:W-:Y:S02]  /*3b60*/  IMAD R7, R6.reuse, 0x2, R7 ;  /* 0x0000000206077824 */ /* 0x040fe400078e0207 */
[----:B------:R-:W-:-:S03]  /*3b70*/  IMAD R6, R6, 0x20, R21 ;  /* 0x0000002006067824 */ /* 0x000fc600078e0215 */
[----:B------:R-:W-:Y:S01]  /*3b80*/  LOP3.LUT R7, R7, R15, R0, 0x1e, !PT ;  /* 0x0000000f07077212 */ /* 0x000fe200078e1e00 */
[----:B------:R-:W-:Y:S01]  /*3b90*/  BAR.SYNC.DEFER_BLOCKING 0x0 ;  /* 0x0000000000007b1d */ /* 0x000fe20000010000 */
[----:B------:R-:W-:Y:S01]  /*3ba0*/  IMAD.SHL.U32 R0, R6, 0x8, RZ ;  /* 0x0000000806007824 */ /* 0x000fe200078e00ff */
[----:B------:R-:W-:Y:S02]  /*3bb0*/  LOP3.LUT R15, R17, 0x30, R22, 0xfe, !PT ;  /* 0x00000030110f7812 */ /* 0x000fe400078efe16 */
[----:B------:R-:W-:Y:S02]  /*3bc0*/  LOP3.LUT R6, R7, 0x40, RZ, 0x3c, !PT ;  /* 0x0000004007067812 */ /* 0x000fe400078e3cff */
[----:B------:R-:W-:Y:S01]  /*3bd0*/  LOP3.LUT R18, R0, 0x60, R19, 0x78, !PT ;  /* 0x0000006000127812 */ /* 0x000fe200078e7813 */
[----:B------:R-:W-:-:S05]  /*3be0*/  IMAD R0, R23, UR5, RZ ;  /* 0x0000000517007c24 */ /* 0x000fca000f8e02ff */
[----:B------:R-:W-:-:S04]  /*3bf0*/  LEA R31, P1, R0, UR8, 0x1 ;  /* 0x00000008001f7c11 */ /* 0x000fc8000f8208ff */
[----:B------:R-:W-:Y:S02]  /*3c00*/  LEA.HI.X.SX32 R23, R0, UR9, 0x1, P1 ;  /* 0x0000000900177c11 */ /* 0x000fe400088f0eff */
[----:B------:R-:W-:-:S04]  /*3c10*/  LOP3.LUT R0, R17, R22, RZ, 0xfc, !PT ;  /* 0x0000001611007212 */ /* 0x000fc800078efcff */
[C---:B------:R-:W-:Y:S01]  /*3c20*/  ISETP.LT.AND P1, PT, R0.reuse, UR11, !P0 ;  /* 0x0000000b00007c0c */ /* 0x040fe2000c721270 */
[----:B--2---:R-:W-:Y:S01]  /*3c30*/  IMAD R9, R0, R33, RZ ;  /* 0x0000002100097224 */ /* 0x004fe200078e02ff */
[----:B------:R-:W-:Y:S01]  /*3c40*/  STS.64 [R7+UR4], R68 ;  /* 0x0000004407007988 */ /* 0x000fe20008000a04 */
[----:B------:R-:W-:-:S03]  /*3c50*/  LOP3.LUT R0, R17, 0x20, R22, 0xfe, !PT ;  /* 0x0000002011007812 */ /* 0x000fc600078efe16 */
[----:B------:R0:W-:Y:S04]  /*3c60*/  STS.64 [R7+UR4+0x80], R4 ;  /* 0x0000800407007988 */ /* 0x0001e80008000a04 */
[----:B------:R-:W-:Y:S04]  /*3c70*/  STS.64 [R6+UR4+0x800], R70 ;  /* 0x0008004606007988 */ /* 0x000fe80008000a04 */
[----:B------:R1:W-:Y:S01]  /*3c80*/  STS.64 [R6+UR4+0x880], R2 ;  /* 0x0008800206007988 */ /* 0x0003e20008000a04 */
[----:B------:R-:W-:Y:S01]  /*3c90*/  BAR.SYNC.DEFER_BLOCKING 0x0 ;  /* 0x0000000000007b1d */ /* 0x000fe20000010000 */
[----:B0-----:R-:W-:-:S02]  /*3ca0*/  LOP3.LUT R4, R17, 0x68, R22, 0xfe, !PT ;  /* 0x0000006811047812 */ /* 0x001fc400078efe16 */
[C-C-:B------:R-:W-:Y:S02]  /*3cb0*/  LOP3.LUT R7, R17.reuse, 0x48, R22.reuse, 0xfe, !PT ;  /* 0x0000004811077812 */ /* 0x140fe400078efe16 */
[C-C-:B-1----:R-:W-:Y:S02]  /*3cc0*/  LOP3.LUT R3, R17.reuse, 0x8, R22.reuse, 0xfe, !PT ;  /* 0x0000000811037812 */ /* 0x142fe400078efe16 */
[----:B------:R-:W-:Y:S02]  /*3cd0*/  LOP3.LUT R22, R17, 0x10, R22, 0xfe, !PT ;  /* 0x0000001011167812 */ /* 0x000fe400078efe16 */
[----:B------:R-:W-:Y:S01]  /*3ce0*/  LEA R2, P2, R9, R31, 0x1 ;  /* 0x0000001f09027211 */ /* 0x000fe200078408ff */
[C---:B------:R-:W-:Y:S01]  /*3cf0*/  IMAD R5, R3.reuse, R33, RZ ;  /* 0x0000002103057224 */ /* 0x040fe200078e02ff */
[----:B------:R-:W-:Y:S02]  /*3d00*/  ISETP.LT.AND P3, PT, R3, UR11, !P0 ;  /* 0x0000000b03007c0c */ /* 0x000fe4000c761270 */
[----:B------:R-:W-:-:S02]  /*3d10*/  LEA.HI.X.SX32 R3, R9, R23, 0x1, P2 ;  /* 0x0000001709037211 */ /* 0x000fc400010f0eff */
[----:B------:R-:W-:Y:S02]  /*3d20*/  ISETP.LT.AND P2, PT, R4, UR11, !P0 ;  /* 0x0000000b04007c0c */ /* 0x000fe4000c741270 */
[----:B------:R-:W-:Y:S02]  /*3d30*/  LEA R4, P4, R5, R31, 0x1 ;  /* 0x0000001f05047211 */ /* 0x000fe400078808ff */
[----:B------:R-:W-:Y:S01]  /*3d40*/  ISETP.LT.AND P6, PT, R22, UR11, !P0 ;  /* 0x0000000b16007c0c */ /* 0x000fe2000c7c1270 */
[----:B------:R-:W0:Y:S01]  /*3d50*/  LDS.64 R20, [R18+UR4] ;  /* 0x0000000412147984 */ /* 0x000e220008000a00 */
[----:B------:R-:W-:Y:S01]  /*3d60*/  LEA.HI R17, R19, R17, RZ, 0x1c ;  /* 0x0000001113117211 */ /* 0x000fe200078fe0ff */
[C---:B------:R-:W-:Y:S01]  /*3d70*/  IMAD R19, R8.reuse, R33, RZ ;  /* 0x0000002108137224 */ /* 0x040fe200078e02ff */
[----:B------:R-:W-:Y:S01]  /*3d80*/  LEA.HI.X.SX32 R5, R5, R23, 0x1, P4 ;  /* 0x0000001705057211 */ /* 0x000fe200020f0eff */
[----:B------:R-:W1:Y:S01]  /*3d90*/  LDS.64 R24, [R18+UR4+0x100] ;  /* 0x0001000412187984 */ /* 0x000e620008000a00 */
[----:B------:R-:W-:-:S03]  /*3da0*/  ISETP.LT.AND P4, PT, R8, UR11, !P0 ;  /* 0x0000000b08007c0c */ /* 0x000fc6000c781270 */
[----:B------:R-:W2:Y:S04]  /*3db0*/  LDS.64 R26, [R18+UR4+0x200] ;  /* 0x00020004121a7984 */ /* 0x000ea80008000a00 */
[----:B------:R3:W4:Y:S02]  /*3dc0*/  LDS.64 R28, [R18+UR4+0x300] ;  /* 0x00030004121c7984 */ /* 0x0007240008000a00 */
[----:B---3--:R-:W-:-:S05]  /*3dd0*/  IMAD R18, R22, R33, RZ ;  /* 0x0000002116127224 */ /* 0x008fca00078e02ff */
[C---:B------:R-:W-:Y:S01]  /*3de0*/  LEA R6, P5, R18.reuse, R31, 0x1 ;  /* 0x0000001f12067211 */ /* 0x040fe200078a08ff */
[----:B0-----:R0:W-:Y:S01]  /*3df0*/  @P1 STG.E.U16 desc[UR6][R2.64], R20 ;  /* 0x0000001402001986 */ /* 0x0011e2000c101506 */
[----:B------:R-:W-:Y:S02]  /*3e00*/  ISETP.LT.AND P1, PT, R7, UR11, !P0 ;  /* 0x0000000b07007c0c */ /* 0x000fe4000c721270 */
[----:B------:R-:W-:Y:S01]  /*3e10*/  LEA.HI.X.SX32 R7, R18, R23, 0x1, P5 ;  /* 0x0000001712077211 */ /* 0x000fe200028f0eff */
[----:B-1----:R1:W-:Y:S01]  /*3e20*/  @P3 STG.E.U16 desc[UR6][R4.64], R24 ;  /* 0x0000001804003986 */ /* 0x0023e2000c101506 */
[----:B------:R-:W-:Y:S01]  /*3e30*/  ISETP.LT.AND P5, PT, R0, UR11, !P0 ;  /* 0x0000000b00007c0c */ /* 0x000fe2000c7a1270 */
[----:B------:R-:W-:Y:S01]  /*3e40*/  IMAD R0, R33, 0x20, R9 ;  /* 0x0000002021007824 */ /* 0x000fe200078e0209 */
[C---:B------:R-:W-:Y:S01]  /*3e50*/  LEA R8, P3, R19.reuse, R31, 0x1 ;  /* 0x0000001f13087211 */ /* 0x040fe200078608ff */
[----:B--2---:R2:W-:Y:S03]  /*3e60*/  @P6 STG.E.U16 desc[UR6][R6.64], R26 ;  /* 0x0000001a06006986 */ /* 0x0045e6000c101506 */
[----:B------:R-:W-:-:S02]  /*3e70*/  LEA.HI.X.SX32 R9, R19, R23, 0x1, P3 ;  /* 0x0000001713097211 */ /* 0x000fc400018f0eff */
[----:B0-----:R-:W-:Y:S02]  /*3e80*/  LEA R2, P6, R0, R31, 0x1 ;  /* 0x0000001f00027211 */ /* 0x001fe400078c08ff */
[----:B------:R-:W-:Y:S01]  /*3e90*/  ISETP.LT.AND P3, PT, R16, UR11, !P0 ;  /* 0x0000000b10007c0c */ /* 0x000fe2000c761270 */
[----:B------:R-:W-:Y:S01]  /*3ea0*/  IMAD R16, R33, 0x8, R0 ;  /* 0x0000000821107824 */ /* 0x000fe200078e0200 */
[----:B------:R-:W-:Y:S01]  /*3eb0*/  PRMT R20, R20, 0x7632, R20 ;  /* 0x0000763214147816 */ /* 0x000fe20000000014 */
[----:B----4-:R-:W-:Y:S01]  /*3ec0*/  @P4 STG.E.U16 desc[UR6][R8.64], R28 ;  /* 0x0000001c08004986 */ /* 0x010fe2000c101506 */
[----:B------:R-:W-:Y:S01]  /*3ed0*/  LEA.HI.X.SX32 R3, R0, R23, 0x1, P6 ;  /* 0x0000001700037211 */ /* 0x000fe200030f0eff */
[----:B------:R-:W-:Y:S01]  /*3ee0*/  VIADD R0, R17, 0x38 ;  /* 0x0000003811007836 */ /* 0x000fe20000000000 */
[----:B------:R-:W-:Y:S01]  /*3ef0*/  ISETP.LT.AND P4, PT, R15, UR11, !P0 ;  /* 0x0000000b0f007c0c */ /* 0x000fe2000c781270 */
[----:B------:R-:W-:Y:S01]  /*3f00*/  IMAD R15, R33, 0x8, R16 ;  /* 0x00000008210f7824 */ /* 0x000fe200078e0210 */
[----:B-1----:R-:W-:Y:S01]  /*3f10*/  LEA R4, P6, R16, R31, 0x1 ;  /* 0x0000001f10047211 */ /* 0x002fe200078c08ff */
[----:B------:R0:W-:Y:S01]  /*3f20*/  @P5 STG.E.U16 desc[UR6][R2.64], R20 ;  /* 0x0000001402005986 */ /* 0x0001e2000c101506 */
[C---:B------:R-:W-:Y:S01]  /*3f30*/  ISETP.LT.AND P5, PT, R0.reuse, UR11, !P0 ;  /* 0x0000000b00007c0c */ /* 0x040fe2000c7a1270 */
[----:B------:R-:W-:Y:S01]  /*3f40*/  IMAD R0, R0, R33, RZ ;  /* 0x0000002100007224 */ /* 0x000fe200078e02ff */
[----:B------:R-:W-:Y:S01]  /*3f50*/  LEA.HI.X.SX32 R5, R16, R23, 0x1, P6 ;  /* 0x0000001710057211 */ /* 0x000fe200030f0eff */
[----:B------:R-:W-:Y:S01]  /*3f60*/  VIADD R17, R17, 0x78 ;  /* 0x0000007811117836 */ /* 0x000fe20000000000 */
[----:B--2---:R-:W-:-:S02]  /*3f70*/  LEA R6, P6, R15, R31, 0x1 ;  /* 0x0000001f0f067211 */ /* 0x004fc400078c08ff */
[----:B------:R-:W-:Y:S01]  /*3f80*/  PRMT R24, R24, 0x7632, R24 ;  /* 0x0000763218187816 */ /* 0x000fe20000000018 */
[----:B------:R-:W-:Y:S01]  /*3f90*/  IMAD R16, R17, R33, RZ ;  /* 0x0000002111107224 */ /* 0x000fe200078e02ff */
[----:B------:R-:W-:Y:S01]  /*3fa0*/  LEA.HI.X.SX32 R7, R15, R23, 0x1, P6 ;  /* 0x000000170f077211 */ /* 0x000fe200030f0eff */
[C---:B------:R-:W-:Y:S01]  /*3fb0*/  IMAD R15, R33.reuse, 0x10, R15 ;  /* 0x00000010210f7824 */ /* 0x040fe200078e020f */
[----:B------:R-:W-:Y:S01]  /*3fc0*/  PRMT R26, R26, 0x7632, R26 ;  /* 0x000076321a1a7816 */ /* 0x000fe2000000001a */
[----:B------:R1:W-:Y:S01]  /*3fd0*/  @P3 STG.E.U16 desc[UR6][R4.64], R24 ;  /* 0x0000001804003986 */ /* 0x0003e2000c101506 */
[----:B0-----:R-:W-:Y:S02]  /*3fe0*/  LEA R2, P6, R0, R31, 0x1 ;  /* 0x0000001f00027211 */ /* 0x001fe400078c08ff */
[----:B------:R-:W-:Y:S01]  /*3ff0*/  ISETP.LT.AND P3, PT, R14, UR11, !P0 ;  /* 0x0000000b0e007c0c */ /* 0x000fe2000c761270 */
[----:B------:R0:W-:Y:S01]  /*4000*/  @P4 STG.E.U16 desc[UR6][R6.64], R26 ;  /* 0x0000001a06004986 */ /* 0x0001e2000c101506 */
[----:B------:R-:W-:Y:S01]  /*4010*/  LEA.HI.X.SX32 R3, R0, R23, 0x1, P6 ;  /* 0x0000001700037211 */ /* 0x000fe200030f0eff */
[----:B------:R-:W-:Y:S01]  /*4020*/  IMAD R0, R33, 0x8, R15 ;  /* 0x0000000821007824 */ /* 0x000fe200078e020f */
[----:B------:R-:W-:-:S02]  /*4030*/  LEA R8, P4, R15, R31, 0x1 ;  /* 0x0000001f0f087211 */ /* 0x000fc400078808ff */
[----:B------:R-:W-:Y:S02]  /*4040*/  PRMT R28, R28, 0x7632, R28 ;  /* 0x000076321c1c7816 */ /* 0x000fe4000000001c */
[----:B------:R-:W-:Y:S02]  /*4050*/  LEA.HI.X.SX32 R9, R15, R23, 0x1, P4 ;  /* 0x000000170f097211 */ /* 0x000fe400020f0eff */
[----:B-1----:R-:W-:Y:S01]  /*4060*/  LEA R4, P6, R0, R31, 0x1 ;  /* 0x0000001f00047211 */ /* 0x002fe200078c08ff */
[----:B------:R1:W-:Y:S01]  /*4070*/  @P5 STG.E.U16 desc[UR6][R2.64], R28 ;  /* 0x0000001c02005986 */ /* 0x0003e2000c101506 */
[----:B------:R-:W-:Y:S01]  /*4080*/  ISETP.LT.AND P4, PT, R10, UR11, !P0 ;  /* 0x0000000b0a007c0c */ /* 0x000fe2000c781270 */
[----:B------:R-:W-:Y:S01]  /*4090*/  IMAD R10, R33, 0x8, R0 ;  /* 0x00000008210a7824 */ /* 0x000fe200078e0200 */
[----:B------:R-:W-:Y:S01]  /*40a0*/  LEA.HI.X.SX32 R5, R0, R23, 0x1, P6 ;  /* 0x0000001700057211 */ /* 0x000fe200030f0eff */
[----:B------:R-:W-:Y:S01]  /*40b0*/  @P3 STG.E.U16 desc[UR6][R8.64], R21 ;  /* 0x0000001508003986 */ /* 0x000fe2000c101506 */
[----:B------:R-:W-:Y:S01]  /*40c0*/  ISETP.LT.AND P5, PT, R11, UR11, !P0 ;  /* 0x0000000b0b007c0c */ /* 0x000fe2000c7a1270 */
[----:B------:R-:W-:-:S02]  /*40d0*/  IMAD R0, R33, 0x8, R10 ;  /* 0x0000000821007824 */ /* 0x000fc400078e020a */
[----:B------:R2:W-:Y:S02]  /*40e0*/  @P1 STG.E.U16 desc[UR6][R4.64], R25 ;  /* 0x0000001904001986 */ /* 0x0005e4000c101506 */
[C---:B------:R-:W-:Y:S01]  /*40f0*/  IMAD R11, R33.reuse, 0x8, R0 ;  /* 0x00000008210b7824 */ /* 0x040fe200078e0200 */
[-C--:B0-----:R-:W-:Y:S02]  /*4100*/  LEA R6, P3, R0, R31.reuse, 0x1 ;  /* 0x0000001f00067211 */ /* 0x081fe400078608ff */
[----:B-1----:R-:W-:Y:S01]  /*4110*/  LEA R2, P1, R10, R31, 0x1 ;  /* 0x0000001f0a027211 */ /* 0x002fe200078208ff */
[C---:B------:R-:W-:Y:S01]  /*4120*/  IMAD R14, R33.reuse, 0x8, R11 ;  /* 0x00000008210e7824 */ /* 0x040fe200078e020b */
[-C--:B------:R-:W-:Y:S02]  /*4130*/  LEA.HI.X.SX32 R7, R0, R23.reuse, 0x1, P3 ;  /* 0x0000001700077211 */ /* 0x080fe400018f0eff */
[----:B------:R-:W-:Y:S01]  /*4140*/  LEA.HI.X.SX32 R3, R10, R23, 0x1, P1 ;  /* 0x000000170a037211 */ /* 0x000fe200008f0eff */
[----:B------:R-:W-:Y:S01]  /*4150*/  IMAD R15, R33, 0x8, R14 ;  /* 0x00000008210f7824 */ /* 0x000fe200078e020e */
[----:B------:R-:W-:-:S02]  /*4160*/  LEA R10, P1, R11, R31, 0x1 ;  /* 0x0000001f0b0a7211 */ /* 0x000fc400078208ff */
[----:B------:R-:W-:Y:S01]  /*4170*/  ISETP.LT.AND P3, PT, R12, UR11, !P0 ;  /* 0x0000000b0c007c0c */ /* 0x000fe2000c761270 */
[----:B------:R0:W-:Y:S01]  /*4180*/  @P5 STG.E.U16 desc[UR6][R2.64], R27 ;  /* 0x0000001b02005986 */ /* 0x0001e2000c101506 */
[----:B------:R-:W-:Y:S02]  /*4190*/  LEA.HI.X.SX32 R11, R11, R23, 0x1, P1 ;  /* 0x000000170b0b7211 */ /* 0x000fe400008f0eff */
[CC--:B--2---:R-:W-:Y:S01]  /*41a0*/  LEA R4, P1, R15.reuse, R31.reuse, 0x1 ;  /* 0x0000001f0f047211 */ /* 0x0c4fe200078208ff */
[----:B------:R0:W-:Y:S01]  /*41b0*/  @P4 STG.E.U16 desc[UR6][R6.64], R29 ;  /* 0x0000001d06004986 */ /* 0x0001e2000c101506 */
[----:B------:R-:W-:Y:S02]  /*41c0*/  LEA R8, P6, R14, R31, 0x1 ;  /* 0x0000001f0e087211 */ /* 0x000fe400078c08ff */
[----:B------:R-:W-:Y:S02]  /*41d0*/  LEA.HI.X.SX32 R5, R15, R23, 0x1, P1 ;  /* 0x000000170f057211 */ /* 0x000fe400008f0eff */
[----:B------:R-:W-:-:S02]  /*41e0*/  ISETP.LT.AND P1, PT, R13, UR11, !P0 ;  /* 0x0000000b0d007c0c */ /* 0x000fc4000c721270 */
[----:B------:R-:W-:Y:S02]  /*41f0*/  ISETP.LT.AND P0, PT, R17, UR11, !P0 ;  /* 0x0000000b11007c0c */ /* 0x000fe4000c701270 */
[----:B------:R-:W-:Y:S02]  /*4200*/  PRMT R21, R21, 0x7632, R21 ;  /* 0x0000763215157816 */ /* 0x000fe40000000015 */
[----:B------:R-:W-:Y:S02]  /*4210*/  LEA.HI.X.SX32 R9, R14, R23, 0x1, P6 ;  /* 0x000000170e097211 */ /* 0x000fe400030f0eff */
[----:B------:R-:W-:Y:S01]  /*4220*/  PRMT R25, R25, 0x7632, R25 ;  /* 0x0000763219197816 */ /* 0x000fe20000000019 */
[----:B------:R0:W-:Y:S01]  /*4230*/  @P3 STG.E.U16 desc[UR6][R10.64], R21 ;  /* 0x000000150a003986 */ /* 0x0001e2000c101506 */
[----:B------:R-:W-:Y:S02]  /*4240*/  PRMT R0, R27, 0x7632, R0 ;  /* 0x000076321b007816 */ /* 0x000fe40000000000 */
[C---:B------:R-:W-:Y:S01]  /*4250*/  LEA R12, P6, R16.reuse, R31, 0x1 ;  /* 0x0000001f100c7211 */ /* 0x040fe200078c08ff */
[----:B------:R0:W-:Y:S03]  /*4260*/  @P2 STG.E.U16 desc[UR6][R8.64], R25 ;  /* 0x0000001908002986 */ /* 0x0001e6000c101506 */
[----:B------:R-:W-:Y:S01]  /*4270*/  LEA.HI.X.SX32 R13, R16, R23, 0x1, P6 ;  /* 0x00000017100d7211 */ /* 0x000fe200030f0eff */
[----:B------:R0:W-:Y:S01]  /*4280*/  @P1 STG.E.U16 desc[UR6][R4.64], R0 ;  /* 0x0000000004001986 */ /* 0x0001e2000c101506 */
[----:B------:R-:W-:Y:S07]  /*4290*/  @!P0 EXIT ;  /* 0x000000000000894d */ /* 0x000fee0003800000 */
[----:B0-----:R-:W-:-:S05]  /*42a0*/  PRMT R6, R29, 0x7632, R6 ;  /* 0x000076321d067816 */ /* 0x001fca0000000006 */
[----:B------:R-:W-:Y:S01]  /*42b0*/  STG.E.U16 desc[UR6][R12.64], R6 ;  /* 0x000000060c007986 */ /* 0x000fe2000c101506 */
[----:B------:R-:W-:Y:S05]  /*42c0*/  EXIT ;  /* 0x000000000000794d */ /* 0x000fea0003800000 */
.L_x_3:
[----:B------:R-:W-:-:S00]  /*42d0*/  BRA `(.L_x_3) ;  /* 0xfffffffc00fc7947 */ /* 0x000fc0000383ffff */
[----:B------:R-:W-:-:S00]  /*42e0*/  NOP ;  /* 0x0000000000007918 */ /* 0x000fc00000000000 */
        /* <DEDUP_REMOVED lines=9> */
.L_x_4:


//--------------------- .nv.shared.matmul_kernel  --------------------------
	.section	.nv.shared.matmul_kernel,"aw",@nobits
	.sectionflags	@""
	.align	16
	.zero		1024


//--------------------- .nv.shared.reserved.0     --------------------------
	.section	.nv.shared.reserved.0,"aw",@nobits
	.weak		__nv_reservedSMEM_offset_0_alias
	.size		__nv_reservedSMEM_offset_0_alias, 0, 0
	.other		__nv_reservedSMEM_offset_0_alias,@"STO_CUDA_RESERVED_SHARED STV_DEFAULT"
__nv_reservedSMEM_offset_0_alias:
	.zero		0


//--------------------- .nv.constant0.matmul_kernel --------------------------
	.section	.nv.constant0.matmul_kernel,"a",@progbits
	.sectionflags	@""
	.align	4
.nv.constant0.matmul_kernel:
	.zero		608


//--------------------- SYMBOLS --------------------------

	.type		.nv.reservedSmem.offset0,@object
	.size		.nv.reservedSmem.offset0,0x4
